//
// Generated by NVIDIA NVVM Compiler
//
// Compiler Build ID: CL-36424714
// Cuda compilation tools, release 13.0, V13.0.88
// Based on NVVM 20.0.0
//

.version 9.0
.target sm_100
.address_size 64

	// .globl	_Z17index_feat_kerneliiiPKfPKiS2_S2_S2_PiPf

.visible .entry _Z17index_feat_kerneliiiPKfPKiS2_S2_S2_PiPf(
	.param .u32 _Z17index_feat_kerneliiiPKfPKiS2_S2_S2_PiPf_param_0,
	.param .u32 _Z17index_feat_kerneliiiPKfPKiS2_S2_S2_PiPf_param_1,
	.param .u32 _Z17index_feat_kerneliiiPKfPKiS2_S2_S2_PiPf_param_2,
	.param .u64 .ptr .align 1 _Z17index_feat_kerneliiiPKfPKiS2_S2_S2_PiPf_param_3,
	.param .u64 .ptr .align 1 _Z17index_feat_kerneliiiPKfPKiS2_S2_S2_PiPf_param_4,
	.param .u64 .ptr .align 1 _Z17index_feat_kerneliiiPKfPKiS2_S2_S2_PiPf_param_5,
	.param .u64 .ptr .align 1 _Z17index_feat_kerneliiiPKfPKiS2_S2_S2_PiPf_param_6,
	.param .u64 .ptr .align 1 _Z17index_feat_kerneliiiPKfPKiS2_S2_S2_PiPf_param_7,
	.param .u64 .ptr .align 1 _Z17index_feat_kerneliiiPKfPKiS2_S2_S2_PiPf_param_8,
	.param .u64 .ptr .align 1 _Z17index_feat_kerneliiiPKfPKiS2_S2_S2_PiPf_param_9
)
{
	.reg .pred 	%p<7>;
	.reg .b32 	%r<74>;
	.reg .b32 	%f<6>;
	.reg .b64 	%rd<69>;

	ld.param.u32 	%r34, [_Z17index_feat_kerneliiiPKfPKiS2_S2_S2_PiPf_param_0];
	ld.param.u32 	%r36, [_Z17index_feat_kerneliiiPKfPKiS2_S2_S2_PiPf_param_1];
	ld.param.u32 	%r35, [_Z17index_feat_kerneliiiPKfPKiS2_S2_S2_PiPf_param_2];
	ld.param.u64 	%rd10, [_Z17index_feat_kerneliiiPKfPKiS2_S2_S2_PiPf_param_3];
	ld.param.u64 	%rd11, [_Z17index_feat_kerneliiiPKfPKiS2_S2_S2_PiPf_param_4];
	ld.param.u64 	%rd7, [_Z17index_feat_kerneliiiPKfPKiS2_S2_S2_PiPf_param_5];
	ld.param.u64 	%rd8, [_Z17index_feat_kerneliiiPKfPKiS2_S2_S2_PiPf_param_6];
	ld.param.u64 	%rd9, [_Z17index_feat_kerneliiiPKfPKiS2_S2_S2_PiPf_param_7];
	ld.param.u64 	%rd12, [_Z17index_feat_kerneliiiPKfPKiS2_S2_S2_PiPf_param_8];
	ld.param.u64 	%rd13, [_Z17index_feat_kerneliiiPKfPKiS2_S2_S2_PiPf_param_9];
	cvta.to.global.u64 	%rd1, %rd13;
	cvta.to.global.u64 	%rd2, %rd10;
	cvta.to.global.u64 	%rd3, %rd11;
	cvta.to.global.u64 	%rd4, %rd12;
	mov.u32 	%r37, %ctaid.x;
	mov.u32 	%r38, %ntid.x;
	mov.u32 	%r39, %tid.x;
	mad.lo.s32 	%r1, %r37, %r38, %r39;
	div.s32 	%r2, %r1, %r34;
	setp.ge.s32 	%p1, %r2, %r36;
	@%p1 bra 	$L__BB0_8;
	cvta.to.global.u64 	%rd14, %rd8;
	cvta.to.global.u64 	%rd15, %rd9;
	mul.wide.s32 	%rd16, %r2, 4;
	add.s64 	%rd17, %rd14, %rd16;
	ld.global.nc.u32 	%r3, [%rd17];
	add.s64 	%rd18, %rd15, %rd16;
	ld.global.nc.u32 	%r40, [%rd18];
	min.s32 	%r41, %r35, %r40;
	setp.lt.s32 	%p2, %r41, 1;
	@%p2 bra 	$L__BB0_8;
	rem.s32 	%r43, %r1, %r34;
	cvt.s64.s32 	%rd5, %r43;
	cvta.to.global.u64 	%rd19, %rd7;
	mul.wide.s32 	%rd20, %r3, 4;
	add.s64 	%rd21, %rd19, %rd20;
	ld.global.nc.u32 	%r44, [%rd21];
	mul.lo.s32 	%r45, %r35, %r34;
	mul.lo.s32 	%r46, %r45, %r44;
	cvt.s64.s32 	%rd22, %r46;
	add.s64 	%rd6, %rd5, %rd22;
	min.u32 	%r5, %r35, %r40;
	add.s32 	%r47, %r5, -1;
	and.b32  	%r6, %r5, 3;
	setp.lt.u32 	%p3, %r47, 3;
	mov.b32 	%r73, 0;
	@%p3 bra 	$L__BB0_5;
	and.b32  	%r73, %r5, 2147483644;
	shl.b32 	%r66, %r34, 1;
	mul.lo.s32 	%r65, %r34, 3;
	mov.b32 	%r64, 0;
	mov.u32 	%r63, %r3;
	mov.u32 	%r67, %r34;
	mov.u32 	%r68, %r64;
$L__BB0_4:
	mul.wide.s32 	%rd23, %r63, 4;
	add.s64 	%rd24, %rd4, %rd23;
	st.global.u32 	[%rd24], %r68;
	add.s64 	%rd25, %rd3, %rd23;
	ld.global.nc.u32 	%r49, [%rd25];
	mul.lo.s32 	%r50, %r49, %r34;
	cvt.s64.s32 	%rd26, %r50;
	add.s64 	%rd27, %rd26, %rd5;
	shl.b64 	%rd28, %rd27, 2;
	add.s64 	%rd29, %rd2, %rd28;
	cvt.s64.s32 	%rd30, %r64;
	add.s64 	%rd31, %rd6, %rd30;
	shl.b64 	%rd32, %rd31, 2;
	add.s64 	%rd33, %rd1, %rd32;
	ld.global.nc.f32 	%f1, [%rd29];
	st.global.f32 	[%rd33], %f1;
	add.s32 	%r51, %r68, 1;
	st.global.u32 	[%rd24+4], %r51;
	ld.global.nc.u32 	%r52, [%rd25+4];
	mul.lo.s32 	%r53, %r52, %r34;
	cvt.s64.s32 	%rd34, %r53;
	add.s64 	%rd35, %rd34, %rd5;
	shl.b64 	%rd36, %rd35, 2;
	add.s64 	%rd37, %rd2, %rd36;
	cvt.s64.s32 	%rd38, %r67;
	add.s64 	%rd39, %rd6, %rd38;
	shl.b64 	%rd40, %rd39, 2;
	add.s64 	%rd41, %rd1, %rd40;
	ld.global.nc.f32 	%f2, [%rd37];
	st.global.f32 	[%rd41], %f2;
	add.s32 	%r54, %r68, 2;
	st.global.u32 	[%rd24+8], %r54;
	ld.global.nc.u32 	%r55, [%rd25+8];
	mul.lo.s32 	%r56, %r55, %r34;
	cvt.s64.s32 	%rd42, %r56;
	add.s64 	%rd43, %rd42, %rd5;
	shl.b64 	%rd44, %rd43, 2;
	add.s64 	%rd45, %rd2, %rd44;
	cvt.s64.s32 	%rd46, %r66;
	add.s64 	%rd47, %rd6, %rd46;
	shl.b64 	%rd48, %rd47, 2;
	add.s64 	%rd49, %rd1, %rd48;
	ld.global.nc.f32 	%f3, [%rd45];
	st.global.f32 	[%rd49], %f3;
	add.s32 	%r57, %r68, 3;
	st.global.u32 	[%rd24+12], %r57;
	ld.global.nc.u32 	%r58, [%rd25+12];
	mul.lo.s32 	%r59, %r58, %r34;
	cvt.s64.s32 	%rd50, %r59;
	add.s64 	%rd51, %rd50, %rd5;
	shl.b64 	%rd52, %rd51, 2;
	add.s64 	%rd53, %rd2, %rd52;
	cvt.s64.s32 	%rd54, %r65;
	add.s64 	%rd55, %rd6, %rd54;
	shl.b64 	%rd56, %rd55, 2;
	add.s64 	%rd57, %rd1, %rd56;
	ld.global.nc.f32 	%f4, [%rd53];
	st.global.f32 	[%rd57], %f4;
	shl.b32 	%r60, %r34, 2;
	add.s32 	%r67, %r67, %r60;
	add.s32 	%r66, %r66, %r60;
	add.s32 	%r65, %r65, %r60;
	add.s32 	%r64, %r64, %r60;
	add.s32 	%r63, %r63, 4;
	add.s32 	%r68, %r68, 4;
	setp.ne.s32 	%p4, %r68, %r73;
	@%p4 bra 	$L__BB0_4;
$L__BB0_5:
	setp.eq.s32 	%p5, %r6, 0;
	@%p5 bra 	$L__BB0_8;
	mul.lo.s32 	%r72, %r73, %r34;
	add.s32 	%r71, %r73, %r3;
	neg.s32 	%r70, %r6;
$L__BB0_7:
	.pragma "nounroll";
	mul.wide.s32 	%rd58, %r71, 4;
	add.s64 	%rd59, %rd3, %rd58;
	add.s64 	%rd60, %rd4, %rd58;
	st.global.u32 	[%rd60], %r73;
	ld.global.nc.u32 	%r61, [%rd59];
	mul.lo.s32 	%r62, %r61, %r34;
	cvt.s64.s32 	%rd61, %r62;
	add.s64 	%rd62, %rd61, %rd5;
	shl.b64 	%rd63, %rd62, 2;
	add.s64 	%rd64, %rd2, %rd63;
	cvt.s64.s32 	%rd65, %r72;
	add.s64 	%rd66, %rd6, %rd65;
	shl.b64 	%rd67, %rd66, 2;
	add.s64 	%rd68, %rd1, %rd67;
	ld.global.nc.f32 	%f5, [%rd64];
	st.global.f32 	[%rd68], %f5;
	add.s32 	%r73, %r73, 1;
	add.s32 	%r72, %r72, %r34;
	add.s32 	%r71, %r71, 1;
	add.s32 	%r70, %r70, 1;
	setp.ne.s32 	%p6, %r70, 0;
	@%p6 bra 	$L__BB0_7;
$L__BB0_8:
	ret;

}
	// .globl	_Z22index_feat_grad_kerneliiiPKfS0_PKiS2_S2_S2_S2_Pf
.visible .entry _Z22index_feat_grad_kerneliiiPKfS0_PKiS2_S2_S2_S2_Pf(
	.param .u32 _Z22index_feat_grad_kerneliiiPKfS0_PKiS2_S2_S2_S2_Pf_param_0,
	.param .u32 _Z22index_feat_grad_kerneliiiPKfS0_PKiS2_S2_S2_S2_Pf_param_1,
	.param .u32 _Z22index_feat_grad_kerneliiiPKfS0_PKiS2_S2_S2_S2_Pf_param_2,
	.param .u64 .ptr .align 1 _Z22index_feat_grad_kerneliiiPKfS0_PKiS2_S2_S2_S2_Pf_param_3,
	.param .u64 .ptr .align 1 _Z22index_feat_grad_kerneliiiPKfS0_PKiS2_S2_S2_S2_Pf_param_4,
	.param .u64 .ptr .align 1 _Z22index_feat_grad_kerneliiiPKfS0_PKiS2_S2_S2_S2_Pf_param_5,
	.param .u64 .ptr .align 1 _Z22index_feat_grad_kerneliiiPKfS0_PKiS2_S2_S2_S2_Pf_param_6,
	.param .u64 .ptr .align 1 _Z22index_feat_grad_kerneliiiPKfS0_PKiS2_S2_S2_S2_Pf_param_7,
	.param .u64 .ptr .align 1 _Z22index_feat_grad_kerneliiiPKfS0_PKiS2_S2_S2_S2_Pf_param_8,
	.param .u64 .ptr .align 1 _Z22index_feat_grad_kerneliiiPKfS0_PKiS2_S2_S2_S2_Pf_param_9,
	.param .u64 .ptr .align 1 _Z22index_feat_grad_kerneliiiPKfS0_PKiS2_S2_S2_S2_Pf_param_10
)
{
	.reg .pred 	%p<26>;
	.reg .b32 	%r<98>;
	.reg .b32 	%f<81>;
	.reg .b64 	%rd<130>;

	ld.param.u32 	%r35, [_Z22index_feat_grad_kerneliiiPKfS0_PKiS2_S2_S2_S2_Pf_param_0];
	ld.param.u32 	%r37, [_Z22index_feat_grad_kerneliiiPKfS0_PKiS2_S2_S2_S2_Pf_param_1];
	ld.param.u32 	%r36, [_Z22index_feat_grad_kerneliiiPKfS0_PKiS2_S2_S2_S2_Pf_param_2];
	ld.param.u64 	%rd17, [_Z22index_feat_grad_kerneliiiPKfS0_PKiS2_S2_S2_S2_Pf_param_3];
	ld.param.u64 	%rd13, [_Z22index_feat_grad_kerneliiiPKfS0_PKiS2_S2_S2_S2_Pf_param_5];
	ld.param.u64 	%rd18, [_Z22index_feat_grad_kerneliiiPKfS0_PKiS2_S2_S2_S2_Pf_param_6];
	ld.param.u64 	%rd14, [_Z22index_feat_grad_kerneliiiPKfS0_PKiS2_S2_S2_S2_Pf_param_7];
	ld.param.u64 	%rd15, [_Z22index_feat_grad_kerneliiiPKfS0_PKiS2_S2_S2_S2_Pf_param_8];
	ld.param.u64 	%rd19, [_Z22index_feat_grad_kerneliiiPKfS0_PKiS2_S2_S2_S2_Pf_param_9];
	ld.param.u64 	%rd16, [_Z22index_feat_grad_kerneliiiPKfS0_PKiS2_S2_S2_S2_Pf_param_10];
	cvta.to.global.u64 	%rd1, %rd17;
	cvta.to.global.u64 	%rd2, %rd18;
	cvta.to.global.u64 	%rd3, %rd19;
	mov.u32 	%r38, %ctaid.x;
	mov.u32 	%r39, %ntid.x;
	mov.u32 	%r40, %tid.x;
	mad.lo.s32 	%r1, %r38, %r39, %r40;
	div.s32 	%r2, %r1, %r35;
	setp.ge.s32 	%p1, %r2, %r37;
	@%p1 bra 	$L__BB1_43;
	cvta.to.global.u64 	%rd20, %rd14;
	cvta.to.global.u64 	%rd21, %rd15;
	cvta.to.global.u64 	%rd22, %rd13;
	cvta.to.global.u64 	%rd23, %rd16;
	mul.wide.s32 	%rd24, %r2, 4;
	add.s64 	%rd25, %rd20, %rd24;
	ld.global.nc.u32 	%r3, [%rd25];
	add.s64 	%rd26, %rd21, %rd24;
	ld.global.nc.u32 	%r4, [%rd26];
	mul.wide.s32 	%rd27, %r3, 4;
	add.s64 	%rd28, %rd22, %rd27;
	ld.global.nc.u32 	%r41, [%rd28];
	mul.lo.s32 	%r42, %r41, %r35;
	cvt.s64.s32 	%rd29, %r42;
	rem.s32 	%r43, %r1, %r35;
	cvt.s64.s32 	%rd4, %r43;
	add.s64 	%rd30, %rd29, %rd4;
	shl.b64 	%rd31, %rd30, 2;
	add.s64 	%rd5, %rd23, %rd31;
	setp.lt.s32 	%p2, %r4, 1;
	mov.f32 	%f60, 0f00000000;
	@%p2 bra 	$L__BB1_42;
	mul.lo.s32 	%r5, %r36, %r35;
	and.b32  	%r6, %r4, 7;
	setp.lt.u32 	%p3, %r4, 8;
	mov.f32 	%f60, 0f00000000;
	mov.b32 	%r96, 0;
	@%p3 bra 	$L__BB1_21;
	and.b32  	%r96, %r4, 2147483640;
	neg.s32 	%r94, %r96;
	add.s64 	%rd6, %rd2, 16;
	mov.f32 	%f60, 0f00000000;
	mov.u32 	%r93, %r3;
$L__BB1_4:
	.pragma "nounroll";
	mul.wide.s32 	%rd32, %r93, 4;
	add.s64 	%rd33, %rd3, %rd32;
	add.s64 	%rd7, %rd33, 16;
	add.s64 	%rd8, %rd6, %rd32;
	ld.global.nc.u32 	%r11, [%rd33];
	setp.eq.s32 	%p4, %r11, -1;
	@%p4 bra 	$L__BB1_6;
	ld.global.nc.u32 	%r45, [%rd8+-16];
	mul.lo.s32 	%r46, %r5, %r45;
	cvt.s64.s32 	%rd34, %r46;
	mul.lo.s32 	%r47, %r11, %r35;
	cvt.s64.s32 	%rd35, %r47;
	add.s64 	%rd36, %rd35, %rd4;
	add.s64 	%rd37, %rd36, %rd34;
	shl.b64 	%rd38, %rd37, 2;
	add.s64 	%rd39, %rd1, %rd38;
	ld.global.nc.f32 	%f42, [%rd39];
	add.f32 	%f60, %f60, %f42;
$L__BB1_6:
	ld.global.nc.u32 	%r12, [%rd7+-12];
	setp.eq.s32 	%p5, %r12, -1;
	@%p5 bra 	$L__BB1_8;
	ld.global.nc.u32 	%r48, [%rd8+-12];
	mul.lo.s32 	%r49, %r5, %r48;
	cvt.s64.s32 	%rd40, %r49;
	mul.lo.s32 	%r50, %r12, %r35;
	cvt.s64.s32 	%rd41, %r50;
	add.s64 	%rd42, %rd41, %rd4;
	add.s64 	%rd43, %rd42, %rd40;
	shl.b64 	%rd44, %rd43, 2;
	add.s64 	%rd45, %rd1, %rd44;
	ld.global.nc.f32 	%f43, [%rd45];
	add.f32 	%f60, %f60, %f43;
$L__BB1_8:
	ld.global.nc.u32 	%r13, [%rd7+-8];
	setp.eq.s32 	%p6, %r13, -1;
	@%p6 bra 	$L__BB1_10;
	ld.global.nc.u32 	%r51, [%rd8+-8];
	mul.lo.s32 	%r52, %r5, %r51;
	cvt.s64.s32 	%rd46, %r52;
	mul.lo.s32 	%r53, %r13, %r35;
	cvt.s64.s32 	%rd47, %r53;
	add.s64 	%rd48, %rd47, %rd4;
	add.s64 	%rd49, %rd48, %rd46;
	shl.b64 	%rd50, %rd49, 2;
	add.s64 	%rd51, %rd1, %rd50;
	ld.global.nc.f32 	%f44, [%rd51];
	add.f32 	%f60, %f60, %f44;
$L__BB1_10:
	ld.global.nc.u32 	%r14, [%rd7+-4];
	setp.eq.s32 	%p7, %r14, -1;
	@%p7 bra 	$L__BB1_12;
	ld.global.nc.u32 	%r54, [%rd8+-4];
	mul.lo.s32 	%r55, %r5, %r54;
	cvt.s64.s32 	%rd52, %r55;
	mul.lo.s32 	%r56, %r14, %r35;
	cvt.s64.s32 	%rd53, %r56;
	add.s64 	%rd54, %rd53, %rd4;
	add.s64 	%rd55, %rd54, %rd52;
	shl.b64 	%rd56, %rd55, 2;
	add.s64 	%rd57, %rd1, %rd56;
	ld.global.nc.f32 	%f45, [%rd57];
	add.f32 	%f60, %f60, %f45;
$L__BB1_12:
	ld.global.nc.u32 	%r15, [%rd7];
	setp.eq.s32 	%p8, %r15, -1;
	@%p8 bra 	$L__BB1_14;
	ld.global.nc.u32 	%r57, [%rd8];
	mul.lo.s32 	%r58, %r5, %r57;
	cvt.s64.s32 	%rd58, %r58;
	mul.lo.s32 	%r59, %r15, %r35;
	cvt.s64.s32 	%rd59, %r59;
	add.s64 	%rd60, %rd59, %rd4;
	add.s64 	%rd61, %rd60, %rd58;
	shl.b64 	%rd62, %rd61, 2;
	add.s64 	%rd63, %rd1, %rd62;
	ld.global.nc.f32 	%f46, [%rd63];
	add.f32 	%f60, %f60, %f46;
$L__BB1_14:
	ld.global.nc.u32 	%r16, [%rd7+4];
	setp.eq.s32 	%p9, %r16, -1;
	@%p9 bra 	$L__BB1_16;
	ld.global.nc.u32 	%r60, [%rd8+4];
	mul.lo.s32 	%r61, %r5, %r60;
	cvt.s64.s32 	%rd64, %r61;
	mul.lo.s32 	%r62, %r16, %r35;
	cvt.s64.s32 	%rd65, %r62;
	add.s64 	%rd66, %rd65, %rd4;
	add.s64 	%rd67, %rd66, %rd64;
	shl.b64 	%rd68, %rd67, 2;
	add.s64 	%rd69, %rd1, %rd68;
	ld.global.nc.f32 	%f47, [%rd69];
	add.f32 	%f60, %f60, %f47;
$L__BB1_16:
	ld.global.nc.u32 	%r17, [%rd7+8];
	setp.eq.s32 	%p10, %r17, -1;
	@%p10 bra 	$L__BB1_18;
	ld.global.nc.u32 	%r63, [%rd8+8];
	mul.lo.s32 	%r64, %r5, %r63;
	cvt.s64.s32 	%rd70, %r64;
	mul.lo.s32 	%r65, %r17, %r35;
	cvt.s64.s32 	%rd71, %r65;
	add.s64 	%rd72, %rd71, %rd4;
	add.s64 	%rd73, %rd72, %rd70;
	shl.b64 	%rd74, %rd73, 2;
	add.s64 	%rd75, %rd1, %rd74;
	ld.global.nc.f32 	%f48, [%rd75];
	add.f32 	%f60, %f60, %f48;
$L__BB1_18:
	ld.global.nc.u32 	%r18, [%rd7+12];
	setp.eq.s32 	%p11, %r18, -1;
	@%p11 bra 	$L__BB1_20;
	ld.global.nc.u32 	%r66, [%rd8+12];
	mul.lo.s32 	%r67, %r5, %r66;
	cvt.s64.s32 	%rd76, %r67;
	mul.lo.s32 	%r68, %r18, %r35;
	cvt.s64.s32 	%rd77, %r68;
	add.s64 	%rd78, %rd77, %rd4;
	add.s64 	%rd79, %rd78, %rd76;
	shl.b64 	%rd80, %rd79, 2;
	add.s64 	%rd81, %rd1, %rd80;
	ld.global.nc.f32 	%f49, [%rd81];
	add.f32 	%f60, %f60, %f49;
$L__BB1_20:
	add.s32 	%r94, %r94, 8;
	add.s32 	%r93, %r93, 8;
	setp.ne.s32 	%p12, %r94, 0;
	@%p12 bra 	$L__BB1_4;
$L__BB1_21:
	setp.eq.s32 	%p13, %r6, 0;
	@%p13 bra 	$L__BB1_42;
	and.b32  	%r22, %r4, 3;
	setp.lt.u32 	%p14, %r6, 4;
	@%p14 bra 	$L__BB1_32;
	add.s32 	%r69, %r96, %r3;
	mul.wide.s32 	%rd82, %r69, 4;
	add.s64 	%rd9, %rd3, %rd82;
	ld.global.nc.u32 	%r23, [%rd9];
	setp.eq.s32 	%p15, %r23, -1;
	add.s64 	%rd10, %rd2, %rd82;
	@%p15 bra 	$L__BB1_25;
	ld.global.nc.u32 	%r70, [%rd10];
	mul.lo.s32 	%r71, %r5, %r70;
	cvt.s64.s32 	%rd83, %r71;
	mul.lo.s32 	%r72, %r23, %r35;
	cvt.s64.s32 	%rd84, %r72;
	add.s64 	%rd85, %rd84, %rd4;
	add.s64 	%rd86, %rd85, %rd83;
	shl.b64 	%rd87, %rd86, 2;
	add.s64 	%rd88, %rd1, %rd87;
	ld.global.nc.f32 	%f51, [%rd88];
	add.f32 	%f60, %f60, %f51;
$L__BB1_25:
	ld.global.nc.u32 	%r24, [%rd9+4];
	setp.eq.s32 	%p16, %r24, -1;
	@%p16 bra 	$L__BB1_27;
	ld.global.nc.u32 	%r73, [%rd10+4];
	mul.lo.s32 	%r74, %r5, %r73;
	cvt.s64.s32 	%rd89, %r74;
	mul.lo.s32 	%r75, %r24, %r35;
	cvt.s64.s32 	%rd90, %r75;
	add.s64 	%rd91, %rd90, %rd4;
	add.s64 	%rd92, %rd91, %rd89;
	shl.b64 	%rd93, %rd92, 2;
	add.s64 	%rd94, %rd1, %rd93;
	ld.global.nc.f32 	%f52, [%rd94];
	add.f32 	%f60, %f60, %f52;
$L__BB1_27:
	ld.global.nc.u32 	%r25, [%rd9+8];
	setp.eq.s32 	%p17, %r25, -1;
	@%p17 bra 	$L__BB1_29;
	ld.global.nc.u32 	%r76, [%rd10+8];
	mul.lo.s32 	%r77, %r5, %r76;
	cvt.s64.s32 	%rd95, %r77;
	mul.lo.s32 	%r78, %r25, %r35;
	cvt.s64.s32 	%rd96, %r78;
	add.s64 	%rd97, %rd96, %rd4;
	add.s64 	%rd98, %rd97, %rd95;
	shl.b64 	%rd99, %rd98, 2;
	add.s64 	%rd100, %rd1, %rd99;
	ld.global.nc.f32 	%f53, [%rd100];
	add.f32 	%f60, %f60, %f53;
$L__BB1_29:
	ld.global.nc.u32 	%r26, [%rd9+12];
	setp.eq.s32 	%p18, %r26, -1;
	@%p18 bra 	$L__BB1_31;
	ld.global.nc.u32 	%r79, [%rd10+12];
	mul.lo.s32 	%r80, %r5, %r79;
	cvt.s64.s32 	%rd101, %r80;
	mul.lo.s32 	%r81, %r26, %r35;
	cvt.s64.s32 	%rd102, %r81;
	add.s64 	%rd103, %rd102, %rd4;
	add.s64 	%rd104, %rd103, %rd101;
	shl.b64 	%rd105, %rd104, 2;
	add.s64 	%rd106, %rd1, %rd105;
	ld.global.nc.f32 	%f54, [%rd106];
	add.f32 	%f60, %f60, %f54;
$L__BB1_31:
	add.s32 	%r96, %r96, 4;
$L__BB1_32:
	setp.eq.s32 	%p19, %r22, 0;
	@%p19 bra 	$L__BB1_42;
	setp.eq.s32 	%p20, %r22, 1;
	@%p20 bra 	$L__BB1_39;
	add.s32 	%r82, %r96, %r3;
	mul.wide.s32 	%rd107, %r82, 4;
	add.s64 	%rd11, %rd3, %rd107;
	ld.global.nc.u32 	%r29, [%rd11];
	setp.eq.s32 	%p21, %r29, -1;
	add.s64 	%rd12, %rd2, %rd107;
	@%p21 bra 	$L__BB1_36;
	ld.global.nc.u32 	%r83, [%rd12];
	mul.lo.s32 	%r84, %r5, %r83;
	cvt.s64.s32 	%rd108, %r84;
	mul.lo.s32 	%r85, %r29, %r35;
	cvt.s64.s32 	%rd109, %r85;
	add.s64 	%rd110, %rd109, %rd4;
	add.s64 	%rd111, %rd110, %rd108;
	shl.b64 	%rd112, %rd111, 2;
	add.s64 	%rd113, %rd1, %rd112;
	ld.global.nc.f32 	%f56, [%rd113];
	add.f32 	%f60, %f60, %f56;
$L__BB1_36:
	ld.global.nc.u32 	%r30, [%rd11+4];
	setp.eq.s32 	%p22, %r30, -1;
	@%p22 bra 	$L__BB1_38;
	ld.global.nc.u32 	%r86, [%rd12+4];
	mul.lo.s32 	%r87, %r5, %r86;
	cvt.s64.s32 	%rd114, %r87;
	mul.lo.s32 	%r88, %r30, %r35;
	cvt.s64.s32 	%rd115, %r88;
	add.s64 	%rd116, %rd115, %rd4;
	add.s64 	%rd117, %rd116, %rd114;
	shl.b64 	%rd118, %rd117, 2;
	add.s64 	%rd119, %rd1, %rd118;
	ld.global.nc.f32 	%f57, [%rd119];
	add.f32 	%f60, %f60, %f57;
$L__BB1_38:
	add.s32 	%r96, %r96, 2;
$L__BB1_39:
	and.b32  	%r89, %r4, 1;
	setp.eq.b32 	%p23, %r89, 1;
	not.pred 	%p24, %p23;
	@%p24 bra 	$L__BB1_42;
	add.s32 	%r33, %r96, %r3;
	mul.wide.s32 	%rd120, %r33, 4;
	add.s64 	%rd121, %rd3, %rd120;
	ld.global.nc.u32 	%r34, [%rd121];
	setp.eq.s32 	%p25, %r34, -1;
	@%p25 bra 	$L__BB1_42;
	add.s64 	%rd123, %rd2, %rd120;
	ld.global.nc.u32 	%r90, [%rd123];
	mul.lo.s32 	%r91, %r5, %r90;
	cvt.s64.s32 	%rd124, %r91;
	mul.lo.s32 	%r92, %r34, %r35;
	cvt.s64.s32 	%rd125, %r92;
	add.s64 	%rd126, %rd125, %rd4;
	add.s64 	%rd127, %rd126, %rd124;
	shl.b64 	%rd128, %rd127, 2;
	add.s64 	%rd129, %rd1, %rd128;
	ld.global.nc.f32 	%f58, [%rd129];
	add.f32 	%f60, %f60, %f58;
$L__BB1_42:
	st.global.f32 	[%rd5], %f60;
$L__BB1_43:
	ret;

}


// ===== COMPILED SASS (sm_100) =====

	.target	sm_100

	.elftype	@"ET_EXEC"


//--------------------- .note.nv.tkinfo           --------------------------
	.section	.note.nv.tkinfo,"",@"SHT_NOTE"
	.sectionflags	@"SHF_NOTE_NV_TKINFO"
	.tkinfo
        /*0018*/ 	.word	0x00000002
        /*0030*/ 	.string	""
        /*0030*/ 	.string	"ptxas"
        /*0030*/ 	.string	"Cuda compilation tools, release 13.0, V13.0.88"
        /*0030*/ 	.string	"Build cuda_13.0.r13.0/compiler.36424714_0"
        /*0030*/ 	.string	"-arch sm_100 -m 64 "



//--------------------- .note.nv.cuinfo           --------------------------
	.section	.note.nv.cuinfo,"",@"SHT_NOTE"
	.sectionflags	@"SHF_NOTE_NV_CUINFO"
        /*0018*/ 	.short	0x0002
        /*001a*/ 	.short	0x0064
        /*001c*/ 	.short	0x0082
	.zero		2


//--------------------- .nv.info                  --------------------------
	.section	.nv.info,"",@"SHT_CUDA_INFO"
	.align	4


	//----- nvinfo : EIATTR_REGCOUNT
	.align		4
        /*0000*/ 	.byte	0x04, 0x2f
        /*0002*/ 	.short	(.L_1 - .L_0)
	.align		4
.L_0:
        /*0004*/ 	.word	index@(_Z17index_feat_kerneliiiPKfPKiS2_S2_S2_PiPf)
        /*0008*/ 	.word	0x00000020


	//----- nvinfo : EIATTR_FRAME_SIZE
	.align		4
.L_1:
        /*000c*/ 	.byte	0x04, 0x11
        /*000e*/ 	.short	(.L_3 - .L_2)
	.align		4
.L_2:
        /*0010*/ 	.word	index@(_Z17index_feat_kerneliiiPKfPKiS2_S2_S2_PiPf)
        /*0014*/ 	.word	0x00000000


	//----- nvinfo : EIATTR_REGCOUNT
	.align		4
.L_3:
        /*0018*/ 	.byte	0x04, 0x2f
        /*001a*/ 	.short	(.L_5 - .L_4)
	.align		4
.L_4:
        /*001c*/ 	.word	index@(_Z22index_feat_grad_kerneliiiPKfS0_PKiS2_S2_S2_S2_Pf)
        /*0020*/ 	.word	0x00000026


	//----- nvinfo : EIATTR_FRAME_SIZE
	.align		4
.L_5:
        /*0024*/ 	.byte	0x04, 0x11
        /*0026*/ 	.short	(.L_7 - .L_6)
	.align		4
.L_6:
        /*0028*/ 	.word	index@(_Z22index_feat_grad_kerneliiiPKfS0_PKiS2_S2_S2_S2_Pf)
        /*002c*/ 	.word	0x00000000


	//----- nvinfo : EIATTR_MIN_STACK_SIZE
	.align		4
.L_7:
        /*0030*/ 	.byte	0x04, 0x12
        /*0032*/ 	.short	(.L_9 - .L_8)
	.align		4
.L_8:
        /*0034*/ 	.word	index@(_Z22index_feat_grad_kerneliiiPKfS0_PKiS2_S2_S2_S2_Pf)
        /*0038*/ 	.word	0x00000000


	//----- nvinfo : EIATTR_MIN_STACK_SIZE
	.align		4
.L_9:
        /*003c*/ 	.byte	0x04, 0x12
        /*003e*/ 	.short	(.L_11 - .L_10)
	.align		4
.L_10:
        /*0040*/ 	.word	index@(_Z17index_feat_kerneliiiPKfPKiS2_S2_S2_PiPf)
        /*0044*/ 	.word	0x00000000
.L_11:


//--------------------- .nv.compat                --------------------------
	.section	.nv.compat,"",@"SHT_CUDA_COMPAT_INFO"
	.align	4
        /*0000*/ 	.byte	0x02, 0x09, 0x00, 0x00, 0x02, 0x02, 0x01, 0x00, 0x02, 0x05, 0x05, 0x00, 0x03, 0x07, 0x01, 0x01
        /*0010*/ 	.byte	0x02, 0x03, 0x00, 0x00, 0x02, 0x06, 0x01, 0x00, 0x04, 0x0b, 0x08, 0x00, 0x09, 0x00, 0x00, 0x00
        /*0020*/ 	.byte	0x00, 0x00, 0x00, 0x00


//--------------------- .nv.info._Z22index_feat_grad_kerneliiiPKfS0_PKiS2_S2_S2_S2_Pf --------------------------
	.section	.nv.info._Z22index_feat_grad_kerneliiiPKfS0_PKiS2_S2_S2_S2_Pf,"",@"SHT_CUDA_INFO"
	.sectionflags	@""
	.align	4


	//----- nvinfo : EIATTR_CUDA_API_VERSION
	.align		4
        /*0000*/ 	.byte	0x04, 0x37
        /*0002*/ 	.short	(.L_13 - .L_12)
.L_12:
        /*0004*/ 	.word	0x00000082


	//----- nvinfo : EIATTR_KPARAM_INFO
	.align		4
.L_13:
        /*0008*/ 	.byte	0x04, 0x17
        /*000a*/ 	.short	(.L_15 - .L_14)
.L_14:
        /*000c*/ 	.word	0x00000000
        /*0010*/ 	.short	0x000a
        /*0012*/ 	.short	0x0048
        /*0014*/ 	.byte	0x00, 0xf5, 0x21, 0x00


	//----- nvinfo : EIATTR_KPARAM_INFO
	.align		4
.L_15:
        /*0018*/ 	.byte	0x04, 0x17
        /*001a*/ 	.short	(.L_17 - .L_16)
.L_16:
        /*001c*/ 	.word	0x00000000
        /*0020*/ 	.short	0x0009
        /*0022*/ 	.short	0x0040
        /*0024*/ 	.byte	0x00, 0xf5, 0x21, 0x00


	//----- nvinfo : EIATTR_KPARAM_INFO
	.align		4
.L_17:
        /*0028*/ 	.byte	0x04, 0x17
        /*002a*/ 	.short	(.L_19 - .L_18)
.L_18:
        /*002c*/ 	.word	0x00000000
        /*0030*/ 	.short	0x0008
        /*0032*/ 	.short	0x0038
        /*0034*/ 	.byte	0x00, 0xf5, 0x21, 0x00


	//----- nvinfo : EIATTR_KPARAM_INFO
	.align		4
.L_19:
        /*0038*/ 	.byte	0x04, 0x17
        /*003a*/ 	.short	(.L_21 - .L_20)
.L_20:
        /*003c*/ 	.word	0x00000000
        /*0040*/ 	.short	0x0007
        /*0042*/ 	.short	0x0030
        /*0044*/ 	.byte	0x00, 0xf5, 0x21, 0x00


	//----- nvinfo : EIATTR_KPARAM_INFO
	.align		4
.L_21:
        /*0048*/ 	.byte	0x04, 0x17
        /*004a*/ 	.short	(.L_23 - .L_22)
.L_22:
        /*004c*/ 	.word	0x00000000
        /*0050*/ 	.short	0x0006
        /*0052*/ 	.short	0x0028
        /*0054*/ 	.byte	0x00, 0xf5, 0x21, 0x00


	//----- nvinfo : EIATTR_KPARAM_INFO
	.align		4
.L_23:
        /*0058*/ 	.byte	0x04, 0x17
        /*005a*/ 	.short	(.L_25 - .L_24)
.L_24:
        /*005c*/ 	.word	0x00000000
        /*0060*/ 	.short	0x0005
        /*0062*/ 	.short	0x0020
        /*0064*/ 	.byte	0x00, 0xf5, 0x21, 0x00


	//----- nvinfo : EIATTR_KPARAM_INFO
	.align		4
.L_25:
        /*0068*/ 	.byte	0x04, 0x17
        /*006a*/ 	.short	(.L_27 - .L_26)
.L_26:
        /*006c*/ 	.word	0x00000000
        /*0070*/ 	.short	0x0004
        /*0072*/ 	.short	0x0018
        /*0074*/ 	.byte	0x00, 0xf5, 0x21, 0x00


	//----- nvinfo : EIATTR_KPARAM_INFO
	.align		4
.L_27:
        /*0078*/ 	.byte	0x04, 0x17
        /*007a*/ 	.short	(.L_29 - .L_28)
.L_28:
        /*007c*/ 	.word	0x00000000
        /*0080*/ 	.short	0x0003
        /*0082*/ 	.short	0x0010
        /*0084*/ 	.byte	0x00, 0xf5, 0x21, 0x00


	//----- nvinfo : EIATTR_KPARAM_INFO
	.align		4
.L_29:
        /*0088*/ 	.byte	0x04, 0x17
        /*008a*/ 	.short	(.L_31 - .L_30)
.L_30:
        /*008c*/ 	.word	0x00000000
        /*0090*/ 	.short	0x0002
        /*0092*/ 	.short	0x0008
        /*0094*/ 	.byte	0x00, 0xf0, 0x11, 0x00


	//----- nvinfo : EIATTR_KPARAM_INFO
	.align		4
.L_31:
        /*0098*/ 	.byte	0x04, 0x17
        /*009a*/ 	.short	(.L_33 - .L_32)
.L_32:
        /*009c*/ 	.word	0x00000000
        /*00a0*/ 	.short	0x0001
        /*00a2*/ 	.short	0x0004
        /*00a4*/ 	.byte	0x00, 0xf0, 0x11, 0x00


	//----- nvinfo : EIATTR_KPARAM_INFO
	.align		4
.L_33:
        /*00a8*/ 	.byte	0x04, 0x17
        /*00aa*/ 	.short	(.L_35 - .L_34)
.L_34:
        /*00ac*/ 	.word	0x00000000
        /*00b0*/ 	.short	0x0000
        /*00b2*/ 	.short	0x0000
        /*00b4*/ 	.byte	0x00, 0xf0, 0x11, 0x00


	//----- nvinfo : EIATTR_SPARSE_MMA_MASK
	.align		4
.L_35:
        /*00b8*/ 	.byte	0x03, 0x50
        /*00ba*/ 	.short	0x0000


	//----- nvinfo : EIATTR_MAXREG_COUNT
	.align		4
        /*00bc*/ 	.byte	0x03, 0x1b
        /*00be*/ 	.short	0x00ff


	//----- nvinfo : EIATTR_MERCURY_ISA_VERSION
	.align		4
        /*00c0*/ 	.byte	0x03, 0x5f
        /*00c2*/ 	.short	0x0101


	//----- nvinfo : EIATTR_VRC_CTA_INIT_COUNT
	.align		4
        /*00c4*/ 	.byte	0x02, 0x4a
	.zero		1
	.zero		1


	//----- nvinfo : EIATTR_EXIT_INSTR_OFFSETS
	.align		4
        /*00c8*/ 	.byte	0x04, 0x1c
        /*00ca*/ 	.short	(.L_37 - .L_36)


	//   ....[0]....
.L_36:
        /*00cc*/ 	.word	0x00000200


	//   ....[1]....
        /*00d0*/ 	.word	0x000015b0


	//----- nvinfo : EIATTR_CRS_STACK_SIZE
	.align		4
.L_37:
        /*00d4*/ 	.byte	0x04, 0x1e
        /*00d6*/ 	.short	(.L_39 - .L_38)
.L_38:
        /*00d8*/ 	.word	0x00000000


	//----- nvinfo : EIATTR_CBANK_PARAM_SIZE
	.align		4
.L_39:
        /*00dc*/ 	.byte	0x03, 0x19
        /*00de*/ 	.short	0x0050


	//----- nvinfo : EIATTR_PARAM_CBANK
	.align		4
        /*00e0*/ 	.byte	0x04, 0x0a
        /*00e2*/ 	.short	(.L_41 - .L_40)
	.align		4
.L_40:
        /*00e4*/ 	.word	index@(.nv.constant0._Z22index_feat_grad_kerneliiiPKfS0_PKiS2_S2_S2_S2_Pf)
        /*00e8*/ 	.short	0x0380
        /*00ea*/ 	.short	0x0050


	//----- nvinfo : EIATTR_SW_WAR
	.align		4
.L_41:
        /*00ec*/ 	.byte	0x04, 0x36
        /*00ee*/ 	.short	(.L_43 - .L_42)
.L_42:
        /*00f0*/ 	.word	0x00000008
.L_43:


//--------------------- .nv.info._Z17index_feat_kerneliiiPKfPKiS2_S2_S2_PiPf --------------------------
	.section	.nv.info._Z17index_feat_kerneliiiPKfPKiS2_S2_S2_PiPf,"",@"SHT_CUDA_INFO"
	.sectionflags	@""
	.align	4


	//----- nvinfo : EIATTR_CUDA_API_VERSION
	.align		4
        /*0000*/ 	.byte	0x04, 0x37
        /*0002*/ 	.short	(.L_45 - .L_44)
.L_44:
        /*0004*/ 	.word	0x00000082


	//----- nvinfo : EIATTR_KPARAM_INFO
	.align		4
.L_45:
        /*0008*/ 	.byte	0x04, 0x17
        /*000a*/ 	.short	(.L_47 - .L_46)
.L_46:
        /*000c*/ 	.word	0x00000000
        /*0010*/ 	.short	0x0009
        /*0012*/ 	.short	0x0040
        /*0014*/ 	.byte	0x00, 0xf5, 0x21, 0x00


	//----- nvinfo : EIATTR_KPARAM_INFO
	.align		4
.L_47:
        /*0018*/ 	.byte	0x04, 0x17
        /*001a*/ 	.short	(.L_49 - .L_48)
.L_48:
        /*001c*/ 	.word	0x00000000
        /*0020*/ 	.short	0x0008
        /*0022*/ 	.short	0x0038
        /*0024*/ 	.byte	0x00, 0xf5, 0x21, 0x00


	//----- nvinfo : EIATTR_KPARAM_INFO
	.align		4
.L_49:
        /*0028*/ 	.byte	0x04, 0x17
        /*002a*/ 	.short	(.L_51 - .L_50)
.L_50:
        /*002c*/ 	.word	0x00000000
        /*0030*/ 	.short	0x0007
        /*0032*/ 	.short	0x0030
        /*0034*/ 	.byte	0x00, 0xf5, 0x21, 0x00


	//----- nvinfo : EIATTR_KPARAM_INFO
	.align		4
.L_51:
        /*0038*/ 	.byte	0x04, 0x17
        /*003a*/ 	.short	(.L_53 - .L_52)
.L_52:
        /*003c*/ 	.word	0x00000000
        /*0040*/ 	.short	0x0006
        /*0042*/ 	.short	0x0028
        /*0044*/ 	.byte	0x00, 0xf5, 0x21, 0x00


	//----- nvinfo : EIATTR_KPARAM_INFO
	.align		4
.L_53:
        /*0048*/ 	.byte	0x04, 0x17
        /*004a*/ 	.short	(.L_55 - .L_54)
.L_54:
        /*004c*/ 	.word	0x00000000
        /*0050*/ 	.short	0x0005
        /*0052*/ 	.short	0x0020
        /*0054*/ 	.byte	0x00, 0xf5, 0x21, 0x00


	//----- nvinfo : EIATTR_KPARAM_INFO
	.align		4
.L_55:
        /*0058*/ 	.byte	0x04, 0x17
        /*005a*/ 	.short	(.L_57 - .L_56)
.L_56:
        /*005c*/ 	.word	0x00000000
        /*0060*/ 	.short	0x0004
        /*0062*/ 	.short	0x0018
        /*0064*/ 	.byte	0x00, 0xf5, 0x21, 0x00


	//----- nvinfo : EIATTR_KPARAM_INFO
	.align		4
.L_57:
        /*0068*/ 	.byte	0x04, 0x17
        /*006a*/ 	.short	(.L_59 - .L_58)
.L_58:
        /*006c*/ 	.word	0x00000000
        /*0070*/ 	.short	0x0003
        /*0072*/ 	.short	0x0010
        /*0074*/ 	.byte	0x00, 0xf5, 0x21, 0x00


	//----- nvinfo : EIATTR_KPARAM_INFO
	.align		4
.L_59:
        /*0078*/ 	.byte	0x04, 0x17
        /*007a*/ 	.short	(.L_61 - .L_60)
.L_60:
        /*007c*/ 	.word	0x00000000
        /*0080*/ 	.short	0x0002
        /*0082*/ 	.short	0x0008
        /*0084*/ 	.byte	0x00, 0xf0, 0x11, 0x00


	//----- nvinfo : EIATTR_KPARAM_INFO
	.align		4
.L_61:
        /*0088*/ 	.byte	0x04, 0x17
        /*008a*/ 	.short	(.L_63 - .L_62)
.L_62:
        /*008c*/ 	.word	0x00000000
        /*0090*/ 	.short	0x0001
        /*0092*/ 	.short	0x0004
        /*0094*/ 	.byte	0x00, 0xf0, 0x11, 0x00


	//----- nvinfo : EIATTR_KPARAM_INFO
	.align		4
.L_63:
        /*0098*/ 	.byte	0x04, 0x17
        /*009a*/ 	.short	(.L_65 - .L_64)
.L_64:
        /*009c*/ 	.word	0x00000000
        /*00a0*/ 	.short	0x0000
        /*00a2*/ 	.short	0x0000
        /*00a4*/ 	.byte	0x00, 0xf0, 0x11, 0x00


	//----- nvinfo : EIATTR_SPARSE_MMA_MASK
	.align		4
.L_65:
        /*00a8*/ 	.byte	0x03, 0x50
        /*00aa*/ 	.short	0x0000


	//----- nvinfo : EIATTR_MAXREG_COUNT
	.align		4
        /*00ac*/ 	.byte	0x03, 0x1b
        /*00ae*/ 	.short	0x00ff


	//----- nvinfo : EIATTR_MERCURY_ISA_VERSION
	.align		4
        /*00b0*/ 	.byte	0x03, 0x5f
        /*00b2*/ 	.short	0x0101


	//----- nvinfo : EIATTR_VRC_CTA_INIT_COUNT
	.align		4
        /*00b4*/ 	.byte	0x02, 0x4a
	.zero		1
	.zero		1


	//----- nvinfo : EIATTR_EXIT_INSTR_OFFSETS
	.align		4
        /*00b8*/ 	.byte	0x04, 0x1c
        /*00ba*/ 	.short	(.L_67 - .L_66)


	//   ....[0]....
.L_66:
        /*00bc*/ 	.word	0x00000200


	//   ....[1]....
        /*00c0*/ 	.word	0x000002a0


	//   ....[2]....
        /*00c4*/ 	.word	0x00000900


	//   ....[3]....
        /*00c8*/ 	.word	0x00000ad0


	//----- nvinfo : EIATTR_CRS_STACK_SIZE
	.align		4
.L_67:
        /*00cc*/ 	.byte	0x04, 0x1e
        /*00ce*/ 	.short	(.L_69 - .L_68)
.L_68:
        /*00d0*/ 	.word	0x00000000


	//----- nvinfo : EIATTR_CBANK_PARAM_SIZE
	.align		4
.L_69:
        /*00d4*/ 	.byte	0x03, 0x19
        /*00d6*/ 	.short	0x0048


	//----- nvinfo : EIATTR_PARAM_CBANK
	.align		4
        /*00d8*/ 	.byte	0x04, 0x0a
        /*00da*/ 	.short	(.L_71 - .L_70)
	.align		4
.L_70:
        /*00dc*/ 	.word	index@(.nv.constant0._Z17index_feat_kerneliiiPKfPKiS2_S2_S2_PiPf)
        /*00e0*/ 	.short	0x0380
        /*00e2*/ 	.short	0x0048


	//----- nvinfo : EIATTR_SW_WAR
	.align		4
.L_71:
        /*00e4*/ 	.byte	0x04, 0x36
        /*00e6*/ 	.short	(.L_73 - .L_72)
.L_72:
        /*00e8*/ 	.word	0x00000008
.L_73:


//--------------------- .nv.callgraph             --------------------------
	.section	.nv.callgraph,"",@"SHT_CUDA_CALLGRAPH"
	.align	4
	.sectionentsize	8
	.align		4
        /*0000*/ 	.word	0x00000000
	.align		4
        /*0004*/ 	.word	0xffffffff
	.align		4
        /*0008*/ 	.word	0x00000000
	.align		4
        /*000c*/ 	.word	0xfffffffe
	.align		4
        /*0010*/ 	.word	0x00000000
	.align		4
        /*0014*/ 	.word	0xfffffffd
	.align		4
        /*0018*/ 	.word	0x00000000
	.align		4
        /*001c*/ 	.word	0xfffffffc


//--------------------- .text._Z22index_feat_grad_kerneliiiPKfS0_PKiS2_S2_S2_S2_Pf --------------------------
	.section	.text._Z22index_feat_grad_kerneliiiPKfS0_PKiS2_S2_S2_S2_Pf,"ax",@progbits
	.align	128
        .global         _Z22index_feat_grad_kerneliiiPKfS0_PKiS2_S2_S2_S2_Pf
        .type           _Z22index_feat_grad_kerneliiiPKfS0_PKiS2_S2_S2_S2_Pf,@function
        .size           _Z22index_feat_grad_kerneliiiPKfS0_PKiS2_S2_S2_S2_Pf,(.L_x_15 - _Z22index_feat_grad_kerneliiiPKfS0_PKiS2_S2_S2_S2_Pf)
        .other          _Z22index_feat_grad_kerneliiiPKfS0_PKiS2_S2_S2_S2_Pf,@"STO_CUDA_ENTRY STV_DEFAULT"
_Z22index_feat_grad_kerneliiiPKfS0_PKiS2_S2_S2_S2_Pf:
.text._Z22index_feat_grad_kerneliiiPKfS0_PKiS2_S2_S2_S2_Pf:
[----:B------:R-:W-:Y:S08]  /*0000*/  LDC R1, c[0x0][0x37c] ;  /* 0x0000df00ff017b82 */ /* 0x000ff00000000800 */
[----:B------:R-:W0:Y:S01]  /*0010*/  LDC R8, c[0x0][0x380] ;  /* 0x0000e000ff087b82 */ /* 0x000e220000000800 */
[----:B------:R-:W1:Y:S07]  /*0020*/  S2R R2, SR_TID.X ;  /* 0x0000000000027919 */ /* 0x000e6e0000002100 */
[----:B------:R-:W1:Y:S08]  /*0030*/  S2UR UR4, SR_CTAID.X ;  /* 0x00000000000479c3 */ /* 0x000e700000002500 */
[----:B------:R-:W1:Y:S01]  /*0040*/  LDC R5, c[0x0][0x360] ;  /* 0x0000d800ff057b82 */ /* 0x000e620000000800 */
[----:B0-----:R-:W-:-:S02]  /*0050*/  IABS R3, R8 ;  /* 0x0000000800037213 */ /* 0x001fc40000000000 */
[----:B------:R-:W-:Y:S02]  /*0060*/  LOP3.LUT R14, RZ, R8, RZ, 0x33, !PT ;  /* 0x00000008ff0e7212 */ /* 0x000fe400078e33ff */
[----:B------:R-:W0:Y:S01]  /*0070*/  I2F.RP R0, R3 ;  /* 0x0000000300007306 */ /* 0x000e220000209400 */
[----:B-1----:R-:W-:Y:S01]  /*0080*/  IMAD R5, R5, UR4, R2 ;  /* 0x0000000405057c24 */ /* 0x002fe2000f8e0202 */
[----:B------:R-:W1:Y:S06]  /*0090*/  LDCU UR4, c[0x0][0x384] ;  /* 0x00007080ff0477ac */ /* 0x000e6c0008000800 */
[----:B0-----:R-:W0:Y:S02]  /*00a0*/  MUFU.RCP R0, R0 ;  /* 0x0000000000007308 */ /* 0x001e240000001000 */
[----:B0-----:R-:W-:-:S06]  /*00b0*/  VIADD R6, R0, 0xffffffe ;  /* 0x0ffffffe00067836 */ /* 0x001fcc0000000000 */
[----:B------:R0:W2:Y:S02]  /*00c0*/  F2I.FTZ.U32.TRUNC.NTZ R7, R6 ;  /* 0x0000000600077305 */ /* 0x0000a4000021f000 */
[----:B0-----:R-:W-:Y:S02]  /*00d0*/  IMAD.MOV.U32 R6, RZ, RZ, RZ ;  /* 0x000000ffff067224 */ /* 0x001fe400078e00ff */
[----:B--2---:R-:W-:-:S04]  /*00e0*/  IMAD.MOV R4, RZ, RZ, -R7 ;  /* 0x000000ffff047224 */ /* 0x004fc800078e0a07 */
[----:B------:R-:W-:Y:S01]  /*00f0*/  IMAD R9, R4, R3, RZ ;  /* 0x0000000304097224 */ /* 0x000fe200078e02ff */
[----:B------:R-:W-:-:S03]  /*0100*/  IABS R4, R5 ;  /* 0x0000000500047213 */ /* 0x000fc60000000000 */
[----:B------:R-:W-:-:S06]  /*0110*/  IMAD.HI.U32 R7, R7, R9, R6 ;  /* 0x0000000907077227 */ /* 0x000fcc00078e0006 */
[----:B------:R-:W-:-:S04]  /*0120*/  IMAD.HI.U32 R7, R7, R4, RZ ;  /* 0x0000000407077227 */ /* 0x000fc800078e00ff */
[----:B------:R-:W-:-:S04]  /*0130*/  IMAD.MOV R0, RZ, RZ, -R7 ;  /* 0x000000ffff007224 */ /* 0x000fc800078e0a07 */
[----:B------:R-:W-:Y:S01]  /*0140*/  IMAD R4, R3, R0, R4 ;  /* 0x0000000003047224 */ /* 0x000fe200078e0204 */
[----:B------:R-:W-:-:S04]  /*0150*/  LOP3.LUT R0, R5, R8, RZ, 0x3c, !PT ;  /* 0x0000000805007212 */ /* 0x000fc800078e3cff */
[----:B------:R-:W-:Y:S02]  /*0160*/  ISETP.GT.U32.AND P1, PT, R3, R4, PT ;  /* 0x000000040300720c */ /* 0x000fe40003f24070 */
[----:B------:R-:W-:-:S11]  /*0170*/  ISETP.GE.AND P2, PT, R0, RZ, PT ;  /* 0x000000ff0000720c */ /* 0x000fd60003f46270 */
[----:B------:R-:W-:Y:S02]  /*0180*/  @!P1 IMAD.IADD R4, R4, 0x1, -R3 ;  /* 0x0000000104049824 */ /* 0x000fe400078e0a03 */
[----:B------:R-:W-:-:S03]  /*0190*/  @!P1 VIADD R7, R7, 0x1 ;  /* 0x0000000107079836 */ /* 0x000fc60000000000 */
[----:B------:R-:W-:-:S13]  /*01a0*/  ISETP.GE.U32.AND P0, PT, R4, R3, PT ;  /* 0x000000030400720c */ /* 0x000fda0003f06070 */
[----:B------:R-:W-:Y:S01]  /*01b0*/  @P0 VIADD R7, R7, 0x1 ;  /* 0x0000000107070836 */ /* 0x000fe20000000000 */
[----:B------:R-:W-:-:S03]  /*01c0*/  ISETP.NE.AND P0, PT, R8, RZ, PT ;  /* 0x000000ff0800720c */ /* 0x000fc60003f05270 */
[----:B------:R-:W-:-:S05]  /*01d0*/  @!P2 IMAD.MOV R7, RZ, RZ, -R7 ;  /* 0x000000ffff07a224 */ /* 0x000fca00078e0a07 */
[----:B------:R-:W-:-:S04]  /*01e0*/  SEL R9, R14, R7, !P0 ;  /* 0x000000070e097207 */ /* 0x000fc80004000000 */
[----:B-1----:R-:W-:-:S13]  /*01f0*/  ISETP.GE.AND P1, PT, R9, UR4, PT ;  /* 0x0000000409007c0c */ /* 0x002fda000bf26270 */
[----:B------:R-:W-:Y:S05]  /*0200*/  @P1 EXIT ;  /* 0x000000000000194d */ /* 0x000fea0003800000 */
[----:B------:R-:W0:Y:S01]  /*0210*/  LDC.64 R6, c[0x0][0x3b0] ;  /* 0x0000ec00ff067b82 */ /* 0x000e220000000a00 */
[----:B------:R-:W1:Y:S07]  /*0220*/  LDCU.64 UR4, c[0x0][0x358] ;  /* 0x00006b00ff0477ac */ /* 0x000e6e0008000a00 */
[----:B------:R-:W2:Y:S08]  /*0230*/  LDC.64 R12, c[0x0][0x3a0] ;  /* 0x0000e800ff0c7b82 */ /* 0x000eb00000000a00 */
[----:B------:R-:W3:Y:S01]  /*0240*/  LDC.64 R10, c[0x0][0x3b8] ;  /* 0x0000ee00ff0a7b82 */ /* 0x000ee20000000a00 */
[----:B------:R-:W-:Y:S01]  /*0250*/  ISETP.GE.AND P2, PT, R5, RZ, PT ;  /* 0x000000ff0500720c */ /* 0x000fe20003f46270 */
[----:B------:R-:W4:Y:S01]  /*0260*/  LDCU.64 UR6, c[0x0][0x3c8] ;  /* 0x00007900ff0677ac */ /* 0x000f220008000a00 */
[----:B0-----:R-:W-:-:S05]  /*0270*/  IMAD.WIDE R6, R9, 0x4, R6 ;  /* 0x0000000409067825 */ /* 0x001fca00078e0206 */
[----:B-1----:R-:W2:Y:S01]  /*0280*/  LDG.E.CONSTANT R0, desc[UR4][R6.64] ;  /* 0x0000000406007981 */ /* 0x002ea2000c1e9900 */
[----:B---3--:R-:W-:-:S05]  /*0290*/  IMAD.WIDE R10, R9, 0x4, R10 ;  /* 0x00000004090a7825 */ /* 0x008fca00078e020a */
[----:B------:R-:W3:Y:S01]  /*02a0*/  LDG.E.CONSTANT R2, desc[UR4][R10.64] ;  /* 0x000000040a027981 */ /* 0x000ee2000c1e9900 */
[----:B--2---:R-:W-:-:S06]  /*02b0*/  IMAD.WIDE R12, R0, 0x4, R12 ;  /* 0x00000004000c7825 */ /* 0x004fcc00078e020c */
[----:B------:R-:W2:Y:S01]  /*02c0*/  LDG.E.CONSTANT R13, desc[UR4][R12.64] ;  /* 0x000000040c0d7981 */ /* 0x000ea2000c1e9900 */
[----:B------:R-:W-:Y:S01]  /*02d0*/  ISETP.GT.U32.AND P1, PT, R3, R4, PT ;  /* 0x000000040300720c */ /* 0x000fe20003f24070 */
[----:B------:R-:W-:-:S05]  /*02e0*/  IMAD.IADD R3, R4, 0x1, -R3 ;  /* 0x0000000104037824 */ /* 0x000fca00078e0a03 */
[----:B------:R-:W-:-:S05]  /*02f0*/  SEL R3, R3, R4, !P1 ;  /* 0x0000000403037207 */ /* 0x000fca0004800000 */
[----:B------:R-:W-:-:S05]  /*0300*/  @!P2 IMAD.MOV R3, RZ, RZ, -R3 ;  /* 0x000000ffff03a224 */ /* 0x000fca00078e0a03 */
[----:B------:R-:W-:Y:S02]  /*0310*/  SEL R3, R14, R3, !P0 ;  /* 0x000000030e037207 */ /* 0x000fe40004000000 */
[----:B---3--:R-:W-:Y:S02]  /*0320*/  ISETP.GE.AND P0, PT, R2, 0x1, PT ;  /* 0x000000010200780c */ /* 0x008fe40003f06270 */
[----:B------:R-:W-:Y:S01]  /*0330*/  SHF.R.S32.HI R4, RZ, 0x1f, R3 ;  /* 0x0000001fff047819 */ /* 0x000fe20000011403 */
[----:B------:R-:W-:Y:S01]  /*0340*/  BSSY.RECONVERGENT B0, `(.L_x_0) ;  /* 0x0000125000007945 */ /* 0x000fe20003800200 */
[----:B------:R-:W-:Y:S02]  /*0350*/  IMAD.MOV.U32 R5, RZ, RZ, RZ ;  /* 0x000000ffff057224 */ /* 0x000fe400078e00ff */
[----:B--2---:R-:W-:-:S05]  /*0360*/  IMAD R16, R13, R8, RZ ;  /* 0x000000080d107224 */ /* 0x004fca00078e02ff */
[----:B------:R-:W-:Y:S02]  /*0370*/  IADD3 R6, P1, PT, R16, R3, RZ ;  /* 0x0000000310067210 */ /* 0x000fe40007f3e0ff */
[----:B------:R-:W-:Y:S02]  /*0380*/  SHF.R.S32.HI R7, RZ, 0x1f, R16 ;  /* 0x0000001fff077819 */ /* 0x000fe40000011410 */
[----:B----4-:R-:W-:-:S03]  /*0390*/  LEA R12, P2, R6, UR6, 0x2 ;  /* 0x00000006060c7c11 */ /* 0x010fc6000f8410ff */
[----:B------:R-:W-:-:S05]  /*03a0*/  IMAD.X R7, R7, 0x1, R4, P1 ;  /* 0x0000000107077824 */ /* 0x000fca00008e0604 */
[----:B------:R-:W-:Y:S01]  /*03b0*/  LEA.HI.X R13, R6, UR7, R7, 0x2, P2 ;  /* 0x00000007060d7c11 */ /* 0x000fe200090f1407 */
[----:B------:R-:W-:Y:S06]  /*03c0*/  @!P0 BRA `(.L_x_1) ;  /* 0x0000001000708947 */ /* 0x000fec0003800000 */
[----:B------:R-:W0:Y:S01]  /*03d0*/  LDCU UR6, c[0x0][0x388] ;  /* 0x00007100ff0677ac */ /* 0x000e220008000800 */
[C---:B------:R-:W-:Y:S01]  /*03e0*/  ISETP.GE.U32.AND P0, PT, R2.reuse, 0x8, PT ;  /* 0x000000080200780c */ /* 0x040fe20003f06070 */
[----:B------:R-:W-:Y:S01]  /*03f0*/  BSSY.RECONVERGENT B1, `(.L_x_2) ;  /* 0x000008e000017945 */ /* 0x000fe20003800200 */
[----:B------:R-:W-:Y:S01]  /*0400*/  LOP3.LUT R6, R2, 0x7, RZ, 0xc0, !PT ;  /* 0x0000000702067812 */ /* 0x000fe200078ec0ff */
[----:B------:R-:W-:Y:S02]  /*0410*/  IMAD.MOV.U32 R5, RZ, RZ, RZ ;  /* 0x000000ffff057224 */ /* 0x000fe400078e00ff */
[----:B------:R-:W-:Y:S01]  /*0420*/  IMAD.MOV.U32 R7, RZ, RZ, RZ ;  /* 0x000000ffff077224 */ /* 0x000fe200078e00ff */
[----:B------:R-:W-:-:S04]  /*0430*/  ISETP.NE.AND P1, PT, R6, RZ, PT ;  /* 0x000000ff0600720c */ /* 0x000fc80003f25270 */
[----:B------:R-:W-:Y:S01]  /*0440*/  P2R R9, PR, RZ, 0x2 ;  /* 0x00000002ff097803 */ /* 0x000fe20000000000 */
[----:B0-----:R-:W-:Y:S02]  /*0450*/  IMAD R8, R8, UR6, RZ ;  /* 0x0000000608087c24 */ /* 0x001fe4000f8e02ff */
[----:B------:R-:W-:Y:S06]  /*0460*/  @!P0 BRA `(.L_x_3) ;  /* 0x0000000800188947 */ /* 0x000fec0003800000 */
[----:B------:R-:W0:Y:S01]  /*0470*/  LDC.64 R18, c[0x0][0x3a8] ;  /* 0x0000ea00ff127b82 */ /* 0x000e220000000a00 */
[----:B------:R-:W-:Y:S01]  /*0480*/  LOP3.LUT R7, R2, 0x7ffffff8, RZ, 0xc0, !PT ;  /* 0x7ffffff802077812 */ /* 0x000fe200078ec0ff */
[----:B------:R-:W-:Y:S02]  /*0490*/  IMAD.MOV.U32 R5, RZ, RZ, RZ ;  /* 0x000000ffff057224 */ /* 0x000fe400078e00ff */
[----:B------:R-:W-:Y:S02]  /*04a0*/  IMAD.MOV.U32 R10, RZ, RZ, R0 ;  /* 0x000000ffff0a7224 */ /* 0x000fe400078e0000 */
[----:B------:R-:W-:Y:S02]  /*04b0*/  IMAD.MOV R11, RZ, RZ, -R7 ;  /* 0x000000ffff0b7224 */ /* 0x000fe400078e0a07 */
[----:B------:R-:W1:Y:S01]  /*04c0*/  LDC.64 R14, c[0x0][0x3c0] ;  /* 0x0000f000ff0e7b82 */ /* 0x000e620000000a00 */
[----:B0-----:R-:W-:-:S05]  /*04d0*/  IADD3 R18, P0, PT, R18, 0x10, RZ ;  /* 0x0000001012127810 */ /* 0x001fca0007f1e0ff */
[----:B------:R-:W-:-:S08]  /*04e0*/  IMAD.X R19, RZ, RZ, R19, P0 ;  /* 0x000000ffff137224 */ /* 0x000fd000000e0613 */
.L_x_4:
[----:B-1----:R-:W-:-:S05]  /*04f0*/  IMAD.WIDE R32, R10, 0x4, R14 ;  /* 0x000000040a207825 */ /* 0x002fca00078e020e */
[----:B------:R-:W2:Y:S01]  /*0500*/  LDG.E.CONSTANT R22, desc[UR4][R32.64] ;  /* 0x0000000420167981 */ /* 0x000ea2000c1e9900 */
[----:B------:R-:W-:-:S03]  /*0510*/  IMAD.WIDE R20, R10, 0x4, R18 ;  /* 0x000000040a147825 */ /* 0x000fc600078e0212 */
[----:B------:R-:W3:Y:S01]  /*0520*/  LDG.E.CONSTANT R23, desc[UR4][R32.64+0x4] ;  /* 0x0000040420177981 */ /* 0x000ee2000c1e9900 */
[----:B--2---:R-:W-:-:S13]  /*0530*/  ISETP.NE.AND P0, PT, R22, -0x1, PT ;  /* 0xffffffff1600780c */ /* 0x004fda0003f05270 */
[----:B------:R-:W2:Y:S01]  /*0540*/  @P0 LDG.E.CONSTANT R17, desc[UR4][R20.64+-0x10] ;  /* 0xfffff00414110981 */ /* 0x000ea2000c1e9900 */
[----:B------:R-:W0:Y:S01]  /*0550*/  @P0 LDC R25, c[0x0][0x380] ;  /* 0x0000e000ff190b82 */ /* 0x000e220000000800 */
[----:B---3--:R-:W-:Y:S01]  /*0560*/  ISETP.NE.AND P2, PT, R23, -0x1, PT ;  /* 0xffffffff1700780c */ /* 0x008fe20003f45270 */
[----:B0-----:R-:W-:-:S12]  /*0570*/  @P0 IMAD R22, R22, R25, RZ ;  /* 0x0000001916160224 */ /* 0x001fd800078e02ff */
[----:B------:R-:W3:Y:S01]  /*0580*/  @P2 LDG.E.CONSTANT R25, desc[UR4][R20.64+-0xc] ;  /* 0xfffff40414192981 */ /* 0x000ee2000c1e9900 */
[----:B------:R-:W-:Y:S01]  /*0590*/  @P0 SHF.R.S32.HI R24, RZ, 0x1f, R22 ;  /* 0x0000001fff180819 */ /* 0x000fe20000011416 */
[----:B--2---:R-:W-:-:S05]  /*05a0*/  @P0 IMAD R16, R8, R17, RZ ;  /* 0x0000001108100224 */ /* 0x004fca00078e02ff */
[----:B------:R-:W-:Y:S02]  /*05b0*/  @P0 SHF.R.S32.HI R17, RZ, 0x1f, R16 ;  /* 0x0000001fff110819 */ /* 0x000fe40000011410 */
[----:B------:R-:W-:-:S04]  /*05c0*/  @P0 IADD3 R22, P1, P3, R16, R22, R3 ;  /* 0x0000001610160210 */ /* 0x000fc80007b3e003 */
[----:B------:R-:W-:Y:S02]  /*05d0*/  @P0 IADD3.X R24, PT, PT, R17, R24, R4, P1, P3 ;  /* 0x0000001811180210 */ /* 0x000fe40000fe6404 */
[----:B------:R-:W0:Y:S02]  /*05e0*/  @P0 LDC.64 R16, c[0x0][0x390] ;  /* 0x0000e400ff100b82 */ /* 0x000e240000000a00 */
[----:B0-----:R-:W-:-:S06]  /*05f0*/  @P0 LEA R26, P1, R22, R16, 0x2 ;  /* 0x00000010161a0211 */ /* 0x001fcc00078210ff */
[----:B------:R-:W0:Y:S01]  /*0600*/  @P2 LDC R16, c[0x0][0x380] ;  /* 0x0000e000ff102b82 */ /* 0x000e220000000800 */
[----:B------:R-:W-:Y:S02]  /*0610*/  @P0 LEA.HI.X R27, R22, R17, R24, 0x2, P1 ;  /* 0x00000011161b0211 */ /* 0x000fe400008f1418 */
[----:B------:R-:W2:Y:S04]  /*0620*/  LDG.E.CONSTANT R22, desc[UR4][R32.64+0x8] ;  /* 0x0000080420167981 */ /* 0x000ea8000c1e9900 */
[----:B------:R-:W4:Y:S01]  /*0630*/  @P0 LDG.E.CONSTANT R26, desc[UR4][R26.64] ;  /* 0x000000041a1a0981 */ /* 0x000f22000c1e9900 */
[----:B0-----:R-:W-:Y:S02]  /*0640*/  @P2 IMAD R23, R23, R16, RZ ;  /* 0x0000001017172224 */ /* 0x001fe400078e02ff */
[----:B---3--:R-:W-:-:S03]  /*0650*/  @P2 IMAD R16, R8, R25, RZ ;  /* 0x0000001908102224 */ /* 0x008fc600078e02ff */
[----:B------:R-:W-:Y:S02]  /*0660*/  @P2 SHF.R.S32.HI R24, RZ, 0x1f, R23 ;  /* 0x0000001fff182819 */ /* 0x000fe40000011417 */
[----:B------:R-:W-:Y:S02]  /*0670*/  @P2 SHF.R.S32.HI R17, RZ, 0x1f, R16 ;  /* 0x0000001fff112819 */ /* 0x000fe40000011410 */
[----:B------:R-:W-:-:S04]  /*0680*/  @P2 IADD3 R23, P1, P3, R16, R23, R3 ;  /* 0x0000001710172210 */ /* 0x000fc80007b3e003 */
[----:B------:R-:W-:Y:S02]  /*0690*/  @P2 IADD3.X R24, PT, PT, R17, R24, R4, P1, P3 ;  /* 0x0000001811182210 */ /* 0x000fe40000fe6404 */
[----:B------:R-:W0:Y:S02]  /*06a0*/  @P2 LDC.64 R16, c[0x0][0x390] ;  /* 0x0000e400ff102b82 */ /* 0x000e240000000a00 */
[----:B0-----:R-:W-:-:S04]  /*06b0*/  @P2 LEA R30, P1, R23, R16, 0x2 ;  /* 0x00000010171e2211 */ /* 0x001fc800078210ff */
[----:B------:R-:W-:Y:S02]  /*06c0*/  @P2 LEA.HI.X R31, R23, R17, R24, 0x2, P1 ;  /* 0x00000011171f2211 */ /* 0x000fe400008f1418 */
[----:B------:R-:W3:Y:S01]  /*06d0*/  LDG.E.CONSTANT R24, desc[UR4][R32.64+0xc] ;  /* 0x00000c0420187981 */ /* 0x000ee2000c1e9900 */
[----:B--2---:R-:W-:-:S13]  /*06e0*/  ISETP.NE.AND P3, PT, R22, -0x1, PT ;  /* 0xffffffff1600780c */ /* 0x004fda0003f65270 */
[----:B------:R-:W2:Y:S01]  /*06f0*/  @P3 LDG.E.CONSTANT R17, desc[UR4][R20.64+-0x8] ;  /* 0xfffff80414113981 */ /* 0x000ea2000c1e9900 */
[----:B------:R-:W0:Y:S01]  /*0700*/  @P3 LDC R23, c[0x0][0x380] ;  /* 0x0000e000ff173b82 */ /* 0x000e220000000800 */
[----:B----4-:R-:W-:Y:S01]  /*0710*/  @P0 FADD R5, R5, R26 ;  /* 0x0000001a05050221 */ /* 0x010fe20000000000 */
[----:B0-----:R-:W-:Y:S02]  /*0720*/  @P3 IMAD R22, R22, R23, RZ ;  /* 0x0000001716163224 */ /* 0x001fe400078e02ff */
[----:B--2---:R-:W-:-:S03]  /*0730*/  @P3 IMAD R16, R8, R17, RZ ;  /* 0x0000001108103224 */ /* 0x004fc600078e02ff */
[----:B------:R-:W-:Y:S02]  /*0740*/  @P3 SHF.R.S32.HI R17, RZ, 0x1f, R22 ;  /* 0x0000001fff113819 */ /* 0x000fe40000011416 */
[----:B------:R-:W-:Y:S02]  /*0750*/  @P3 IADD3 R22, P0, P1, R16, R22, R3 ;  /* 0x0000001610163210 */ /* 0x000fe4000791e003 */
[----:B------:R-:W-:-:S04]  /*0760*/  @P3 SHF.R.S32.HI R23, RZ, 0x1f, R16 ;  /* 0x0000001fff173819 */ /* 0x000fc80000011410 */
[----:B------:R-:W-:Y:S02]  /*0770*/  @P3 IADD3.X R23, PT, PT, R23, R17, R4, P0, P1 ;  /* 0x0000001117173210 */ /* 0x000fe400007e2404 */
[----:B------:R-:W0:Y:S02]  /*0780*/  @P3 LDC.64 R16, c[0x0][0x390] ;  /* 0x0000e400ff103b82 */ /* 0x000e240000000a00 */
[----:B0-----:R-:W-:-:S04]  /*0790*/  @P3 LEA R28, P0, R22, R16, 0x2 ;  /* 0x00000010161c3211 */ /* 0x001fc800078010ff */
[----:B------:R-:W-:Y:S02]  /*07a0*/  @P3 LEA.HI.X R29, R22, R17, R23, 0x2, P0 ;  /* 0x00000011161d3211 */ /* 0x000fe400000f1417 */
[C---:B---3--:R-:W-:Y:S01]  /*07b0*/  ISETP.NE.AND P0, PT, R24.reuse, -0x1, PT ;  /* 0xffffffff1800780c */ /* 0x048fe20003f05270 */
[----:B------:R-:W2:Y:S04]  /*07c0*/  LDG.E.CONSTANT R23, desc[UR4][R32.64+0x10] ;  /* 0x0000100420177981 */ /* 0x000ea8000c1e9900 */
[----:B------:R0:W3:Y:S08]  /*07d0*/  @P2 LDG.E.CONSTANT R22, desc[UR4][R30.64] ;  /* 0x000000041e162981 */ /* 0x0000f0000c1e9900 */
[----:B------:R-:W4:Y:S01]  /*07e0*/  @P0 LDG.E.CONSTANT R17, desc[UR4][R20.64+-0x4] ;  /* 0xfffffc0414110981 */ /* 0x000f22000c1e9900 */
[----:B------:R-:W1:Y:S02]  /*07f0*/  @P0 LDC R25, c[0x0][0x380] ;  /* 0x0000e000ff190b82 */ /* 0x000e640000000800 */
[----:B-1----:R-:W-:-:S02]  /*0800*/  @P0 IMAD R25, R24, R25, RZ ;  /* 0x0000001918190224 */ /* 0x002fc400078e02ff */
[----:B------:R-:W5:Y:S03]  /*0810*/  @P3 LDG.E.CONSTANT R24, desc[UR4][R28.64] ;  /* 0x000000041c183981 */ /* 0x000f66000c1e9900 */
[----:B------:R-:W-:Y:S01]  /*0820*/  @P0 SHF.R.S32.HI R26, RZ, 0x1f, R25 ;  /* 0x0000001fff1a0819 */ /* 0x000fe20000011419 */
[----:B----4-:R-:W-:-:S05]  /*0830*/  @P0 IMAD R16, R8, R17, RZ ;  /* 0x0000001108100224 */ /* 0x010fca00078e02ff */
[----:B------:R-:W-:Y:S02]  /*0840*/  @P0 SHF.R.S32.HI R17, RZ, 0x1f, R16 ;  /* 0x0000001fff110819 */ /* 0x000fe40000011410 */
[----:B------:R-:W-:-:S04]  /*0850*/  @P0 IADD3 R25, P1, P4, R16, R25, R3 ;  /* 0x0000001910190210 */ /* 0x000fc80007c3e003 */
[----:B------:R-:W-:Y:S02]  /*0860*/  @P0 IADD3.X R26, PT, PT, R17, R26, R4, P1, P4 ;  /* 0x0000001a111a0210 */ /* 0x000fe40000fe8404 */
[----:B------:R-:W0:Y:S02]  /*0870*/  @P0 LDC.64 R16, c[0x0][0x390] ;  /* 0x0000e400ff100b82 */ /* 0x000e240000000a00 */
[----:B0-----:R-:W-:-:S04]  /*0880*/  @P0 LEA R30, P1, R25, R16, 0x2 ;  /* 0x00000010191e0211 */ /* 0x001fc800078210ff */
[----:B------:R-:W-:Y:S02]  /*0890*/  @P0 LEA.HI.X R31, R25, R17, R26, 0x2, P1 ;  /* 0x00000011191f0211 */ /* 0x000fe400008f141a */
[----:B--2---:R-:W-:Y:S01]  /*08a0*/  ISETP.NE.AND P1, PT, R23, -0x1, PT ;  /* 0xffffffff1700780c */ /* 0x004fe20003f25270 */
[----:B---3--:R-:W-:Y:S02]  /*08b0*/  @P2 FADD R5, R5, R22 ;  /* 0x0000001605052221 */ /* 0x008fe40000000000 */
[----:B------:R-:W2:Y:S04]  /*08c0*/  LDG.E.CONSTANT R22, desc[UR4][R32.64+0x14] ;  /* 0x0000140420167981 */ /* 0x000ea8000c1e9900 */
[----:B------:R-:W3:Y:S06]  /*08d0*/  @P0 LDG.E.CONSTANT R26, desc[UR4][R30.64] ;  /* 0x000000041e1a0981 */ /* 0x000eec000c1e9900 */
[----:B------:R-:W4:Y:S01]  /*08e0*/  @P1 LDG.E.CONSTANT R17, desc[UR4][R20.64] ;  /* 0x0000000414111981 */ /* 0x000f22000c1e9900 */
[----:B------:R-:W0:Y:S01]  /*08f0*/  @P1 LDC R16, c[0x0][0x380] ;  /* 0x0000e000ff101b82 */ /* 0x000e220000000800 */
[----:B-----5:R-:W-:Y:S01]  /*0900*/  @P3 FADD R5, R5, R24 ;  /* 0x0000001805053221 */ /* 0x020fe20000000000 */
[----:B0-----:R-:W-:-:S05]  /*0910*/  @P1 IMAD R23, R23, R16, RZ ;  /* 0x0000001017171224 */ /* 0x001fca00078e02ff */
        /* <DEDUP_REMOVED lines=8> */
[----:B--2---:R-:W-:-:S03]  /*09a0*/  ISETP.NE.AND P2, PT, R22, -0x1, PT ;  /* 0xffffffff1600780c */ /* 0x004fc60003f45270 */
[----:B------:R-:W2:Y:S10]  /*09b0*/  @P1 LDG.E.CONSTANT R28, desc[UR4][R34.64] ;  /* 0x00000004221c1981 */ /* 0x000eb4000c1e9900 */
[----:B------:R-:W4:Y:S01]  /*09c0*/  @P2 LDG.E.CONSTANT R17, desc[UR4][R20.64+0x4] ;  /* 0x0000040414112981 */ /* 0x000f22000c1e9900 */
[----:B------:R-:W0:Y:S02]  /*09d0*/  @P2 LDC R23, c[0x0][0x380] ;  /* 0x0000e000ff172b82 */ /* 0x000e240000000800 */
[----:B0-----:R-:W-:-:S05]  /*09e0*/  @P2 IMAD R22, R22, R23, RZ ;  /* 0x0000001716162224 */ /* 0x001fca00078e02ff */
[----:B------:R-:W-:Y:S01]  /*09f0*/  @P2 SHF.R.S32.HI R29, RZ, 0x1f, R22 ;  /* 0x0000001fff1d2819 */ /* 0x000fe20000011416 */
[----:B----4-:R-:W-:-:S05]  /*0a00*/  @P2 IMAD R16, R8, R17, RZ ;  /* 0x0000001108102224 */ /* 0x010fca00078e02ff */
[----:B------:R-:W-:Y:S02]  /*0a10*/  @P2 IADD3 R27, P3, P4, R16, R22, R3 ;  /* 0x00000016101b2210 */ /* 0x000fe40007c7e003 */
[----:B------:R-:W4:Y:S01]  /*0a20*/  LDG.E.CONSTANT R22, desc[UR4][R32.64+0x18] ;  /* 0x0000180420167981 */ /* 0x000f22000c1e9900 */
[----:B------:R-:W-:-:S04]  /*0a30*/  @P2 SHF.R.S32.HI R16, RZ, 0x1f, R16 ;  /* 0x0000001fff102819 */ /* 0x000fc80000011410 */
[----:B------:R-:W-:Y:S02]  /*0a40*/  @P2 IADD3.X R29, PT, PT, R16, R29, R4, P3, P4 ;  /* 0x0000001d101d2210 */ /* 0x000fe40001fe8404 */
[----:B------:R-:W5:Y:S01]  /*0a50*/  LDG.E.CONSTANT R16, desc[UR4][R32.64+0x1c] ;  /* 0x00001c0420107981 */ /* 0x000f62000c1e9900 */
[----:B----4-:R-:W-:-:S13]  /*0a60*/  ISETP.NE.AND P3, PT, R22, -0x1, PT ;  /* 0xffffffff1600780c */ /* 0x010fda0003f65270 */
[----:B------:R-:W0:Y:S02]  /*0a70*/  @P3 LDC R17, c[0x0][0x380] ;  /* 0x0000e000ff113b82 */ /* 0x000e240000000800 */
[----:B0-----:R-:W-:Y:S02]  /*0a80*/  @P3 IMAD R22, R22, R17, RZ ;  /* 0x0000001116163224 */ /* 0x001fe400078e02ff */
[----:B------:R-:W4:Y:S03]  /*0a90*/  @P3 LDG.E.CONSTANT R17, desc[UR4][R20.64+0x8] ;  /* 0x0000080414113981 */ /* 0x000f26000c1e9900 */
[----:B------:R-:W-:Y:S01]  /*0aa0*/  @P3 SHF.R.S32.HI R23, RZ, 0x1f, R22 ;  /* 0x0000001fff173819 */ /* 0x000fe20000011416 */
[----:B----4-:R-:W-:-:S05]  /*0ab0*/  @P3 IMAD R24, R8, R17, RZ ;  /* 0x0000001108183224 */ /* 0x010fca00078e02ff */
[----:B------:R-:W-:Y:S02]  /*0ac0*/  @P3 IADD3 R22, P4, P5, R24, R22, R3 ;  /* 0x0000001618163210 */ /* 0x000fe40007d9e003 */
[----:B------:R-:W-:-:S04]  /*0ad0*/  @P3 SHF.R.S32.HI R24, RZ, 0x1f, R24 ;  /* 0x0000001fff183819 */ /* 0x000fc80000011418 */
[----:B------:R-:W-:Y:S02]  /*0ae0*/  @P3 IADD3.X R23, PT, PT, R24, R23, R4, P4, P5 ;  /* 0x0000001718173210 */ /* 0x000fe400027ea404 */
[----:B-----5:R-:W-:-:S13]  /*0af0*/  ISETP.NE.AND P4, PT, R16, -0x1, PT ;  /* 0xffffffff1000780c */ /* 0x020fda0003f85270 */
[----:B------:R-:W4:Y:S01]  /*0b00*/  @P4 LDG.E.CONSTANT R17, desc[UR4][R20.64+0xc] ;  /* 0x00000c0414114981 */ /* 0x000f22000c1e9900 */
[----:B------:R-:W0:Y:S02]  /*0b10*/  @P4 LDC R25, c[0x0][0x380] ;  /* 0x0000e000ff194b82 */ /* 0x000e240000000800 */
[----:B0-----:R-:W-:Y:S02]  /*0b20*/  @P4 IMAD R16, R16, R25, RZ ;  /* 0x0000001910104224 */ /* 0x001fe400078e02ff */
[----:B----4-:R-:W-:-:S03]  /*0b30*/  @P4 IMAD R24, R8, R17, RZ ;  /* 0x0000001108184224 */ /* 0x010fc600078e02ff */
[----:B------:R-:W-:Y:S02]  /*0b40*/  @P4 SHF.R.S32.HI R17, RZ, 0x1f, R16 ;  /* 0x0000001fff114819 */ /* 0x000fe40000011410 */
[----:B------:R-:W-:Y:S02]  /*0b50*/  @P4 SHF.R.S32.HI R25, RZ, 0x1f, R24 ;  /* 0x0000001fff194819 */ /* 0x000fe40000011418 */
[----:B------:R-:W-:-:S04]  /*0b60*/  @P4 IADD3 R24, P5, P6, R24, R16, R3 ;  /* 0x0000001018184210 */ /* 0x000fc80007ebe003 */
[----:B------:R-:W-:Y:S02]  /*0b70*/  @P4 IADD3.X R25, PT, PT, R25, R17, R4, P5, P6 ;  /* 0x0000001119194210 */ /* 0x000fe40002fec404 */
[----:B------:R-:W0:Y:S02]  /*0b80*/  @P2 LDC.64 R16, c[0x0][0x390] ;  /* 0x0000e400ff102b82 */ /* 0x000e240000000a00 */
[----:B0-----:R-:W-:-:S04]  /*0b90*/  @P2 LEA R20, P5, R27, R16, 0x2 ;  /* 0x000000101b142211 */ /* 0x001fc800078a10ff */
[----:B------:R-:W-:Y:S02]  /*0ba0*/  @P2 LEA.HI.X R21, R27, R17, R29, 0x2, P5 ;  /* 0x000000111b152211 */ /* 0x000fe400028f141d */
[----:B------:R-:W0:Y:S03]  /*0bb0*/  @P3 LDC.64 R16, c[0x0][0x390] ;  /* 0x0000e400ff103b82 */ /* 0x000e260000000a00 */
[----:B------:R-:W4:Y:S01]  /*0bc0*/  @P2 LDG.E.CONSTANT R20, desc[UR4][R20.64] ;  /* 0x0000000414142981 */ /* 0x000f22000c1e9900 */
[----:B0-----:R-:W-:-:S04]  /*0bd0*/  @P3 LEA R32, P5, R22, R16, 0x2 ;  /* 0x0000001016203211 */ /* 0x001fc800078a10ff */
[----:B------:R-:W-:Y:S02]  /*0be0*/  @P3 LEA.HI.X R33, R22, R17, R23, 0x2, P5 ;  /* 0x0000001116213211 */ /* 0x000fe400028f1417 */
[----:B------:R-:W0:Y:S03]  /*0bf0*/  @P4 LDC.64 R16, c[0x0][0x390] ;  /* 0x0000e400ff104b82 */ /* 0x000e260000000a00 */
[----:B------:R-:W5:Y:S01]  /*0c00*/  @P3 LDG.E.CONSTANT R32, desc[UR4][R32.64] ;  /* 0x0000000420203981 */ /* 0x000f62000c1e9900 */
[----:B0-----:R-:W-:-:S04]  /*0c10*/  @P4 LEA R16, P5, R24, R16, 0x2 ;  /* 0x0000001018104211 */ /* 0x001fc800078a10ff */
[----:B------:R-:W-:-:S05]  /*0c20*/  @P4 LEA.HI.X R17, R24, R17, R25, 0x2, P5 ;  /* 0x0000001118114211 */ /* 0x000fca00028f1419 */
[----:B------:R-:W5:Y:S01]  /*0c30*/  @P4 LDG.E.CONSTANT R16, desc[UR4][R16.64] ;  /* 0x0000000410104981 */ /* 0x000f62000c1e9900 */
[----:B------:R-:W-:Y:S02]  /*0c40*/  VIADD R11, R11, 0x8 ;  /* 0x000000080b0b7836 */ /* 0x000fe40000000000 */
[----:B---3--:R-:W-:-:S03]  /*0c50*/  @P0 FADD R5, R5, R26 ;  /* 0x0000001a05050221 */ /* 0x008fc60000000000 */
[----:B------:R-:W-:Y:S01]  /*0c60*/  ISETP.NE.AND P0, PT, R11, RZ, PT ;  /* 0x000000ff0b00720c */ /* 0x000fe20003f05270 */
[----:B--2---:R-:W-:Y:S01]  /*0c70*/  @P1 FADD R5, R5, R28 ;  /* 0x0000001c05051221 */ /* 0x004fe20000000000 */
[----:B------:R-:W-:-:S03]  /*0c80*/  VIADD R10, R10, 0x8 ;  /* 0x000000080a0a7836 */ /* 0x000fc60000000000 */
[----:B----4-:R-:W-:-:S04]  /*0c90*/  @P2 FADD R5, R5, R20 ;  /* 0x0000001405052221 */ /* 0x010fc80000000000 */
[----:B-----5:R-:W-:-:S04]  /*0ca0*/  @P3 FADD R5, R5, R32 ;  /* 0x0000002005053221 */ /* 0x020fc80000000000 */
[----:B------:R-:W-:Y:S01]  /*0cb0*/  @P4 FADD R5, R5, R16 ;  /* 0x0000001005054221 */ /* 0x000fe20000000000 */
[----:B------:R-:W-:Y:S06]  /*0cc0*/  @P0 BRA `(.L_x_4) ;  /* 0xfffffff800080947 */ /* 0x000fec000383ffff */
.L_x_3:
[----:B------:R-:W-:Y:S05]  /*0cd0*/  BSYNC.RECONVERGENT B1 ;  /* 0x0000000000017941 */ /* 0x000fea0003800200 */
.L_x_2:
[----:B------:R-:W-:-:S13]  /*0ce0*/  ISETP.NE.AND P0, PT, R9, RZ, PT ;  /* 0x000000ff0900720c */ /* 0x000fda0003f05270 */
[----:B------:R-:W-:Y:S05]  /*0cf0*/  @!P0 BRA `(.L_x_1) ;  /* 0x0000000800248947 */ /* 0x000fea0003800000 */
[----:B------:R-:W-:Y:S01]  /*0d00*/  ISETP.GE.U32.AND P1, PT, R6, 0x4, PT ;  /* 0x000000040600780c */ /* 0x000fe20003f26070 */
[----:B------:R-:W-:Y:S01]  /*0d10*/  BSSY.RECONVERGENT B1, `(.L_x_5) ;  /* 0x0000046000017945 */ /* 0x000fe20003800200 */
[----:B------:R-:W-:-:S04]  /*0d20*/  LOP3.LUT R22, R2, 0x3, RZ, 0xc0, !PT ;  /* 0x0000000302167812 */ /* 0x000fc800078ec0ff */
[----:B------:R-:W-:-:S07]  /*0d30*/  ISETP.NE.AND P0, PT, R22, RZ, PT ;  /* 0x000000ff1600720c */ /* 0x000fce0003f05270 */
[----:B------:R-:W-:Y:S06]  /*0d40*/  @!P1 BRA `(.L_x_6) ;  /* 0x0000000400089947 */ /* 0x000fec0003800000 */
[----:B------:R-:W0:Y:S01]  /*0d50*/  LDC.64 R10, c[0x0][0x3c0] ;  /* 0x0000f000ff0a7b82 */ /* 0x000e220000000a00 */
[----:B------:R-:W-:-:S07]  /*0d60*/  IMAD.IADD R17, R0, 0x1, R7 ;  /* 0x0000000100117824 */ /* 0x000fce00078e0207 */
[----:B------:R-:W1:Y:S01]  /*0d70*/  LDC.64 R14, c[0x0][0x3a8] ;  /* 0x0000ea00ff0e7b82 */ /* 0x000e620000000a00 */
[----:B0-----:R-:W-:-:S05]  /*0d80*/  IMAD.WIDE R10, R17, 0x4, R10 ;  /* 0x00000004110a7825 */ /* 0x001fca00078e020a */
[----:B------:R-:W2:Y:S04]  /*0d90*/  LDG.E.CONSTANT R24, desc[UR4][R10.64] ;  /* 0x000000040a187981 */ /* 0x000ea8000c1e9900 */
[----:B------:R-:W3:Y:S04]  /*0da0*/  LDG.E.CONSTANT R9, desc[UR4][R10.64+0x4] ;  /* 0x000004040a097981 */ /* 0x000ee8000c1e9900 */
[----:B------:R-:W4:Y:S04]  /*0db0*/  LDG.E.CONSTANT R18, desc[UR4][R10.64+0x8] ;  /* 0x000008040a127981 */ /* 0x000f28000c1e9900 */
[----:B------:R-:W5:Y:S01]  /*0dc0*/  LDG.E.CONSTANT R6, desc[UR4][R10.64+0xc] ;  /* 0x00000c040a067981 */ /* 0x000f62000c1e9900 */
[----:B-1----:R-:W-:Y:S01]  /*0dd0*/  IMAD.WIDE R14, R17, 0x4, R14 ;  /* 0x00000004110e7825 */ /* 0x002fe200078e020e */
[----:B--2---:R-:W-:-:S02]  /*0de0*/  ISETP.NE.AND P4, PT, R24, -0x1, PT ;  /* 0xffffffff1800780c */ /* 0x004fc40003f85270 */
[----:B---3--:R-:W-:-:S11]  /*0df0*/  ISETP.NE.AND P3, PT, R9, -0x1, PT ;  /* 0xffffffff0900780c */ /* 0x008fd60003f65270 */
[----:B------:R-:W2:Y:S01]  /*0e00*/  @P4 LDG.E.CONSTANT R21, desc[UR4][R14.64] ;  /* 0x000000040e154981 */ /* 0x000ea2000c1e9900 */
[----:B----4-:R-:W-:Y:S01]  /*0e10*/  ISETP.NE.AND P2, PT, R18, -0x1, PT ;  /* 0xffffffff1200780c */ /* 0x010fe20003f45270 */
[----:B------:R-:W0:Y:S02]  /*0e20*/  @P4 LDC R25, c[0x0][0x380] ;  /* 0x0000e000ff194b82 */ /* 0x000e240000000800 */
[----:B------:R-:W3:Y:S01]  /*0e30*/  @P3 LDG.E.CONSTANT R17, desc[UR4][R14.64+0x4] ;  /* 0x000004040e113981 */ /* 0x000ee2000c1e9900 */
[----:B-----5:R-:W-:-:S05]  /*0e40*/  ISETP.NE.AND P1, PT, R6, -0x1, PT ;  /* 0xffffffff0600780c */ /* 0x020fca0003f25270 */
[----:B------:R-:W1:Y:S04]  /*0e50*/  @P4 LDC.64 R10, c[0x0][0x390] ;  /* 0x0000e400ff0a4b82 */ /* 0x000e680000000a00 */
[----:B------:R-:W4:Y:S04]  /*0e60*/  @P2 LDG.E.CONSTANT R19, desc[UR4][R14.64+0x8] ;  /* 0x000008040e132981 */ /* 0x000f28000c1e9900 */
[----:B------:R5:W4:Y:S01]  /*0e70*/  @P1 LDG.E.CONSTANT R23, desc[UR4][R14.64+0xc] ;  /* 0x00000c040e171981 */ /* 0x000b22000c1e9900 */
[----:B------:R-:W4:Y:S01]  /*0e80*/  @P3 LDC R16, c[0x0][0x380] ;  /* 0x0000e000ff103b82 */ /* 0x000f220000000800 */
[----:B0-----:R-:W-:-:S07]  /*0e90*/  @P4 IMAD R24, R24, R25, RZ ;  /* 0x0000001918184224 */ /* 0x001fce00078e02ff */
[----:B------:R-:W0:Y:S01]  /*0ea0*/  @P2 LDC R25, c[0x0][0x380] ;  /* 0x0000e000ff192b82 */ /* 0x000e220000000800 */
[----:B------:R-:W-:-:S07]  /*0eb0*/  @P4 SHF.R.S32.HI R26, RZ, 0x1f, R24 ;  /* 0x0000001fff1a4819 */ /* 0x000fce0000011418 */
[----:B-----5:R-:W5:Y:S01]  /*0ec0*/  @P3 LDC.64 R14, c[0x0][0x390] ;  /* 0x0000e400ff0e3b82 */ /* 0x020f620000000a00 */
[----:B0-----:R-:W-:Y:S02]  /*0ed0*/  @P2 IMAD R25, R18, R25, RZ ;  /* 0x0000001912192224 */ /* 0x001fe400078e02ff */
[----:B--2---:R-:W-:-:S05]  /*0ee0*/  @P4 IMAD R20, R8, R21, RZ ;  /* 0x0000001508144224 */ /* 0x004fca00078e02ff */
[----:B------:R-:W-:Y:S02]  /*0ef0*/  @P4 IADD3 R24, P5, P6, R20, R24, R3 ;  /* 0x0000001814184210 */ /* 0x000fe40007ebe003 */
[----:B------:R-:W-:Y:S01]  /*0f00*/  @P4 SHF.R.S32.HI R21, RZ, 0x1f, R20 ;  /* 0x0000001fff154819 */ /* 0x000fe20000011414 */
[----:B---3--:R-:W-:-:S03]  /*0f10*/  @P3 IMAD R20, R8, R17, RZ ;  /* 0x0000001108143224 */ /* 0x008fc600078e02ff */
[----:B------:R-:W-:Y:S02]  /*0f20*/  @P4 IADD3.X R21, PT, PT, R21, R26, R4, P5, P6 ;  /* 0x0000001a15154210 */ /* 0x000fe40002fec404 */
[----:B-1----:R-:W-:Y:S01]  /*0f30*/  @P4 LEA R10, P5, R24, R10, 0x2 ;  /* 0x0000000a180a4211 */ /* 0x002fe200078a10ff */
[----:B----4-:R-:W-:Y:S01]  /*0f40*/  @P2 IMAD R26, R8, R19, RZ ;  /* 0x00000013081a2224 */ /* 0x010fe200078e02ff */
[----:B------:R-:W-:Y:S01]  /*0f50*/  @P3 SHF.R.S32.HI R27, RZ, 0x1f, R20 ;  /* 0x0000001fff1b3819 */ /* 0x000fe20000011414 */
[----:B------:R-:W0:Y:S01]  /*0f60*/  @P1 LDC.64 R18, c[0x0][0x390] ;  /* 0x0000e400ff121b82 */ /* 0x000e220000000a00 */
[----:B------:R-:W-:Y:S01]  /*0f70*/  @P4 LEA.HI.X R11, R24, R11, R21, 0x2, P5 ;  /* 0x0000000b180b4211 */ /* 0x000fe200028f1415 */
[----:B------:R-:W-:-:S04]  /*0f80*/  @P3 IMAD R21, R9, R16, RZ ;  /* 0x0000001009153224 */ /* 0x000fc800078e02ff */
[----:B------:R-:W2:Y:S01]  /*0f90*/  @P4 LDG.E.CONSTANT R10, desc[UR4][R10.64] ;  /* 0x000000040a0a4981 */ /* 0x000ea2000c1e9900 */
[----:B------:R-:W-:Y:S01]  /*0fa0*/  @P3 SHF.R.S32.HI R24, RZ, 0x1f, R21 ;  /* 0x0000001fff183819 */ /* 0x000fe20000011415 */
[----:B------:R-:W1:Y:S01]  /*0fb0*/  @P2 LDC.64 R16, c[0x0][0x390] ;  /* 0x0000e400ff102b82 */ /* 0x000e620000000a00 */
[----:B------:R-:W-:-:S04]  /*0fc0*/  @P3 IADD3 R21, P5, P6, R20, R21, R3 ;  /* 0x0000001514153210 */ /* 0x000fc80007ebe003 */
[----:B------:R-:W-:Y:S02]  /*0fd0*/  @P3 IADD3.X R20, PT, PT, R27, R24, R4, P5, P6 ;  /* 0x000000181b143210 */ /* 0x000fe40002fec404 */
[----:B------:R-:W-:Y:S01]  /*0fe0*/  @P2 SHF.R.S32.HI R27, RZ, 0x1f, R25 ;  /* 0x0000001fff1b2819 */ /* 0x000fe20000011419 */
[----:B------:R-:W3:Y:S01]  /*0ff0*/  @P1 LDC R9, c[0x0][0x380] ;  /* 0x0000e000ff091b82 */ /* 0x000ee20000000800 */
[----:B------:R-:W-:Y:S02]  /*1000*/  @P2 IADD3 R24, P5, P6, R26, R25, R3 ;  /* 0x000000191a182210 */ /* 0x000fe40007ebe003 */
[----:B------:R-:W-:Y:S01]  /*1010*/  @P2 SHF.R.S32.HI R25, RZ, 0x1f, R26 ;  /* 0x0000001fff192819 */ /* 0x000fe2000001141a */
[----:B------:R-:W-:-:S03]  /*1020*/  @P1 IMAD R26, R8, R23, RZ ;  /* 0x00000017081a1224 */ /* 0x000fc600078e02ff */
[----:B------:R-:W-:Y:S02]  /*1030*/  @P2 IADD3.X R25, PT, PT, R25, R27, R4, P5, P6 ;  /* 0x0000001b19192210 */ /* 0x000fe40002fec404 */
[----:B-----5:R-:W-:-:S04]  /*1040*/  @P3 LEA R14, P5, R21, R14, 0x2 ;  /* 0x0000000e150e3211 */ /* 0x020fc800078a10ff */
[----:B------:R-:W-:Y:S02]  /*1050*/  @P3 LEA.HI.X R15, R21, R15, R20, 0x2, P5 ;  /* 0x0000000f150f3211 */ /* 0x000fe400028f1414 */
[----:B------:R-:W-:Y:S02]  /*1060*/  @P1 SHF.R.S32.HI R21, RZ, 0x1f, R26 ;  /* 0x0000001fff151819 */ /* 0x000fe4000001141a */
[C---:B-1----:R-:W-:Y:S01]  /*1070*/  @P2 LEA R16, P6, R24.reuse, R16, 0x2 ;  /* 0x0000001018102211 */ /* 0x042fe200078c10ff */
[----:B------:R-:W4:Y:S03]  /*1080*/  @P3 LDG.E.CONSTANT R14, desc[UR4][R14.64] ;  /* 0x000000040e0e3981 */ /* 0x000f26000c1e9900 */
[----:B------:R-:W-:Y:S01]  /*1090*/  @P2 LEA.HI.X R17, R24, R17, R25, 0x2, P6 ;  /* 0x0000001118112211 */ /* 0x000fe200030f1419 */
[----:B---3--:R-:W-:-:S04]  /*10a0*/  @P1 IMAD R9, R6, R9, RZ ;  /* 0x0000000906091224 */ /* 0x008fc800078e02ff */
[----:B------:R-:W3:Y:S01]  /*10b0*/  @P2 LDG.E.CONSTANT R16, desc[UR4][R16.64] ;  /* 0x0000000410102981 */ /* 0x000ee2000c1e9900 */
[----:B------:R-:W-:Y:S02]  /*10c0*/  @P1 IADD3 R26, P5, P6, R26, R9, R3 ;  /* 0x000000091a1a1210 */ /* 0x000fe40007ebe003 */
[----:B------:R-:W-:-:S04]  /*10d0*/  @P1 SHF.R.S32.HI R9, RZ, 0x1f, R9 ;  /* 0x0000001fff091819 */ /* 0x000fc80000011409 */
[----:B------:R-:W-:Y:S02]  /*10e0*/  @P1 IADD3.X R9, PT, PT, R21, R9, R4, P5, P6 ;  /* 0x0000000915091210 */ /* 0x000fe40002fec404 */
[----:B0-----:R-:W-:-:S04]  /*10f0*/  @P1 LEA R18, P5, R26, R18, 0x2 ;  /* 0x000000121a121211 */ /* 0x001fc800078a10ff */
[----:B------:R-:W-:-:S05]  /*1100*/  @P1 LEA.HI.X R19, R26, R19, R9, 0x2, P5 ;  /* 0x000000131a131211 */ /* 0x000fca00028f1409 */
[----:B------:R-:W5:Y:S01]  /*1110*/  @P1 LDG.E.CONSTANT R18, desc[UR4][R18.64] ;  /* 0x0000000412121981 */ /* 0x000f62000c1e9900 */
[----:B------:R-:W-:Y:S02]  /*1120*/  VIADD R7, R7, 0x4 ;  /* 0x0000000407077836 */ /* 0x000fe40000000000 */
[----:B--2---:R-:W-:-:S04]  /*1130*/  @P4 FADD R5, R5, R10 ;  /* 0x0000000a05054221 */ /* 0x004fc80000000000 */
[----:B----4-:R-:W-:-:S04]  /*1140*/  @P3 FADD R5, R5, R14 ;  /* 0x0000000e05053221 */ /* 0x010fc80000000000 */
[----:B---3--:R-:W-:-:S04]  /*1150*/  @P2 FADD R5, R5, R16 ;  /* 0x0000001005052221 */ /* 0x008fc80000000000 */
[----:B-----5:R-:W-:-:S07]  /*1160*/  @P1 FADD R5, R5, R18 ;  /* 0x0000001205051221 */ /* 0x020fce0000000000 */
.L_x_6:
[----:B------:R-:W-:Y:S05]  /*1170*/  BSYNC.RECONVERGENT B1 ;  /* 0x0000000000017941 */ /* 0x000fea0003800200 */
.L_x_5:
[----:B------:R-:W-:Y:S05]  /*1180*/  @!P0 BRA `(.L_x_1) ;  /* 0x0000000400008947 */ /* 0x000fea0003800000 */
[----:B------:R-:W-:Y:S01]  /*1190*/  ISETP.NE.AND P1, PT, R22, 0x1, PT ;  /* 0x000000011600780c */ /* 0x000fe20003f25270 */
[----:B------:R-:W-:Y:S01]  /*11a0*/  BSSY.RECONVERGENT B1, `(.L_x_7) ;  /* 0x0000028000017945 */ /* 0x000fe20003800200 */
[----:B------:R-:W-:-:S04]  /*11b0*/  LOP3.LUT R2, R2, 0x1, RZ, 0xc0, !PT ;  /* 0x0000000102027812 */ /* 0x000fc800078ec0ff */
[----:B------:R-:W-:-:S07]  /*11c0*/  ISETP.NE.U32.AND P0, PT, R2, 0x1, PT ;  /* 0x000000010200780c */ /* 0x000fce0003f05070 */
[----:B------:R-:W-:Y:S06]  /*11d0*/  @!P1 BRA `(.L_x_8) ;  /* 0x0000000000909947 */ /* 0x000fec0003800000 */
[----:B------:R-:W0:Y:S01]  /*11e0*/  LDC.64 R10, c[0x0][0x3c0] ;  /* 0x0000f000ff0a7b82 */ /* 0x000e220000000a00 */
[----:B------:R-:W-:-:S04]  /*11f0*/  IMAD.IADD R19, R0, 0x1, R7 ;  /* 0x0000000100137824 */ /* 0x000fc800078e0207 */
[----:B0-----:R-:W-:-:S03]  /*1200*/  IMAD.WIDE R16, R19, 0x4, R10 ;  /* 0x0000000413107825 */ /* 0x001fc600078e020a */
[----:B------:R-:W0:Y:S02]  /*1210*/  LDC.64 R10, c[0x0][0x3a8] ;  /* 0x0000ea00ff0a7b82 */ /* 0x000e240000000a00 */
[----:B------:R-:W2:Y:S04]  /*1220*/  LDG.E.CONSTANT R6, desc[UR4][R16.64] ;  /* 0x0000000410067981 */ /* 0x000ea8000c1e9900 */
[----:B------:R-:W3:Y:S01]  /*1230*/  LDG.E.CONSTANT R20, desc[UR4][R16.64+0x4] ;  /* 0x0000040410147981 */ /* 0x000ee2000c1e9900 */
[----:B0-----:R-:W-:Y:S01]  /*1240*/  IMAD.WIDE R18, R19, 0x4, R10 ;  /* 0x0000000413127825 */ /* 0x001fe200078e020a */
[----:B--2---:R-:W-:Y:S02]  /*1250*/  ISETP.NE.AND P2, PT, R6, -0x1, PT ;  /* 0xffffffff0600780c */ /* 0x004fe40003f45270 */
[----:B---3--:R-:W-:-:S11]  /*1260*/  ISETP.NE.AND P1, PT, R20, -0x1, PT ;  /* 0xffffffff1400780c */ /* 0x008fd60003f25270 */
[----:B------:R-:W2:Y:S01]  /*1270*/  @P2 LDG.E.CONSTANT R9, desc[UR4][R18.64] ;  /* 0x0000000412092981 */ /* 0x000ea2000c1e9900 */
[----:B------:R-:W0:Y:S03]  /*1280*/  @P2 LDC R23, c[0x0][0x380] ;  /* 0x0000e000ff172b82 */ /* 0x000e260000000800 */
[----:B------:R-:W3:Y:S05]  /*1290*/  @P1 LDG.E.CONSTANT R21, desc[UR4][R18.64+0x4] ;  /* 0x0000040412151981 */ /* 0x000eea000c1e9900 */
[----:B------:R-:W1:Y:S08]  /*12a0*/  @P1 LDC R25, c[0x0][0x380] ;  /* 0x0000e000ff191b82 */ /* 0x000e700000000800 */
[----:B------:R-:W4:Y:S08]  /*12b0*/  @P2 LDC.64 R10, c[0x0][0x390] ;  /* 0x0000e400ff0a2b82 */ /* 0x000f300000000a00 */
[----:B------:R-:W5:Y:S01]  /*12c0*/  @P1 LDC.64 R14, c[0x0][0x390] ;  /* 0x0000e400ff0e1b82 */ /* 0x000f620000000a00 */
[----:B0-----:R-:W-:-:S02]  /*12d0*/  @P2 IMAD R6, R6, R23, RZ ;  /* 0x0000001706062224 */ /* 0x001fc400078e02ff */
[----:B--2---:R-:W-:Y:S02]  /*12e0*/  @P2 IMAD R2, R8, R9, RZ ;  /* 0x0000000908022224 */ /* 0x004fe400078e02ff */
[----:B-1----:R-:W-:Y:S02]  /*12f0*/  @P1 IMAD R9, R20, R25, RZ ;  /* 0x0000001914091224 */ /* 0x002fe400078e02ff */
[----:B---3--:R-:W-:Y:S01]  /*1300*/  @P1 IMAD R16, R8, R21, RZ ;  /* 0x0000001508101224 */ /* 0x008fe200078e02ff */
[----:B------:R-:W-:Y:S02]  /*1310*/  @P2 SHF.R.S32.HI R17, RZ, 0x1f, R2 ;  /* 0x0000001fff112819 */ /* 0x000fe40000011402 */
[----:B------:R-:W-:Y:S02]  /*1320*/  @P2 IADD3 R2, P5, P6, R2, R6, R3 ;  /* 0x0000000602022210 */ /* 0x000fe40007ebe003 */
[----:B------:R-:W-:Y:S02]  /*1330*/  @P2 SHF.R.S32.HI R6, RZ, 0x1f, R6 ;  /* 0x0000001fff062819 */ /* 0x000fe40000011406 */
[----:B------:R-:W-:-:S02]  /*1340*/  @P1 SHF.R.S32.HI R19, RZ, 0x1f, R16 ;  /* 0x0000001fff131819 */ /* 0x000fc40000011410 */
[----:B------:R-:W-:Y:S02]  /*1350*/  @P1 IADD3 R16, P3, P4, R16, R9, R3 ;  /* 0x0000000910101210 */ /* 0x000fe40007c7e003 */
[----:B------:R-:W-:Y:S02]  /*1360*/  @P1 SHF.R.S32.HI R9, RZ, 0x1f, R9 ;  /* 0x0000001fff091819 */ /* 0x000fe40000011409 */
[--C-:B------:R-:W-:Y:S02]  /*1370*/  @P2 IADD3.X R6, PT, PT, R17, R6, R4.reuse, P5, P6 ;  /* 0x0000000611062210 */ /* 0x100fe40002fec404 */
[----:B----4-:R-:W-:Y:S02]  /*1380*/  @P2 LEA R10, P5, R2, R10, 0x2 ;  /* 0x0000000a020a2211 */ /* 0x010fe400078a10ff */
[----:B------:R-:W-:Y:S02]  /*1390*/  @P1 IADD3.X R9, PT, PT, R19, R9, R4, P3, P4 ;  /* 0x0000000913091210 */ /* 0x000fe40001fe8404 */
[----:B-----5:R-:W-:-:S02]  /*13a0*/  @P1 LEA R14, P3, R16, R14, 0x2 ;  /* 0x0000000e100e1211 */ /* 0x020fc400078610ff */
[----:B------:R-:W-:Y:S02]  /*13b0*/  @P2 LEA.HI.X R11, R2, R11, R6, 0x2, P5 ;  /* 0x0000000b020b2211 */ /* 0x000fe400028f1406 */
[----:B------:R-:W-:-:S03]  /*13c0*/  @P1 LEA.HI.X R15, R16, R15, R9, 0x2, P3 ;  /* 0x0000000f100f1211 */ /* 0x000fc600018f1409 */
[----:B------:R-:W2:Y:S04]  /*13d0*/  @P2 LDG.E.CONSTANT R10, desc[UR4][R10.64] ;  /* 0x000000040a0a2981 */ /* 0x000ea8000c1e9900 */
[----:B------:R-:W3:Y:S01]  /*13e0*/  @P1 LDG.E.CONSTANT R14, desc[UR4][R14.64] ;  /* 0x000000040e0e1981 */ /* 0x000ee2000c1e9900 */
[----:B------:R-:W-:Y:S02]  /*13f0*/  VIADD R7, R7, 0x2 ;  /* 0x0000000207077836 */ /* 0x000fe40000000000 */
[----:B--2---:R-:W-:-:S04]  /*1400*/  @P2 FADD R5, R5, R10 ;  /* 0x0000000a05052221 */ /* 0x004fc80000000000 */
[----:B---3--:R-:W-:-:S07]  /*1410*/  @P1 FADD R5, R5, R14 ;  /* 0x0000000e05051221 */ /* 0x008fce0000000000 */
.L_x_8:
[----:B------:R-:W-:Y:S05]  /*1420*/  BSYNC.RECONVERGENT B1 ;  /* 0x0000000000017941 */ /* 0x000fea0003800200 */
.L_x_7:
[----:B------:R-:W-:Y:S05]  /*1430*/  @P0 BRA `(.L_x_1) ;  /* 0x0000000000540947 */ /* 0x000fea0003800000 */
[----:B------:R-:W0:Y:S01]  /*1440*/  LDC.64 R10, c[0x0][0x3c0] ;  /* 0x0000f000ff0a7b82 */ /* 0x000e220000000a00 */
[----:B------:R-:W-:-:S04]  /*1450*/  IMAD.IADD R9, R0, 0x1, R7 ;  /* 0x0000000100097824 */ /* 0x000fc800078e0207 */
[----:B0-----:R-:W-:-:S05]  /*1460*/  IMAD.WIDE R6, R9, 0x4, R10 ;  /* 0x0000000409067825 */ /* 0x001fca00078e020a */
[----:B------:R-:W2:Y:S02]  /*1470*/  LDG.E.CONSTANT R0, desc[UR4][R6.64] ;  /* 0x0000000406007981 */ /* 0x000ea4000c1e9900 */
[----:B--2---:R-:W-:-:S13]  /*1480*/  ISETP.NE.AND P0, PT, R0, -0x1, PT ;  /* 0xffffffff0000780c */ /* 0x004fda0003f05270 */
[----:B------:R-:W-:Y:S05]  /*1490*/  @!P0 BRA `(.L_x_1) ;  /* 0x00000000003c8947 */ /* 0x000fea0003800000 */
[----:B------:R-:W0:Y:S01]  /*14a0*/  LDC.64 R6, c[0x0][0x3a8] ;  /* 0x0000ea00ff067b82 */ /* 0x000e220000000a00 */
[----:B------:R-:W1:Y:S01]  /*14b0*/  LDCU UR6, c[0x0][0x380] ;  /* 0x00007000ff0677ac */ /* 0x000e620008000800 */
[----:B------:R-:W2:Y:S01]  /*14c0*/  LDCU.64 UR8, c[0x0][0x390] ;  /* 0x00007200ff0877ac */ /* 0x000ea20008000a00 */
[----:B0-----:R-:W-:-:S06]  /*14d0*/  IMAD.WIDE R6, R9, 0x4, R6 ;  /* 0x0000000409067825 */ /* 0x001fcc00078e0206 */
[----:B------:R-:W3:Y:S01]  /*14e0*/  LDG.E.CONSTANT R7, desc[UR4][R6.64] ;  /* 0x0000000406077981 */ /* 0x000ee2000c1e9900 */
[----:B-1----:R-:W-:-:S05]  /*14f0*/  IMAD R0, R0, UR6, RZ ;  /* 0x0000000600007c24 */ /* 0x002fca000f8e02ff */
[----:B------:R-:W-:Y:S01]  /*1500*/  SHF.R.S32.HI R2, RZ, 0x1f, R0 ;  /* 0x0000001fff027819 */ /* 0x000fe20000011400 */
[----:B---3--:R-:W-:-:S05]  /*1510*/  IMAD R8, R8, R7, RZ ;  /* 0x0000000708087224 */ /* 0x008fca00078e02ff */
[----:B------:R-:W-:Y:S02]  /*1520*/  IADD3 R0, P0, P1, R8, R0, R3 ;  /* 0x0000000008007210 */ /* 0x000fe4000791e003 */
[----:B------:R-:W-:-:S04]  /*1530*/  SHF.R.S32.HI R3, RZ, 0x1f, R8 ;  /* 0x0000001fff037819 */ /* 0x000fc80000011408 */
[----:B------:R-:W-:Y:S02]  /*1540*/  IADD3.X R3, PT, PT, R3, R2, R4, P0, P1 ;  /* 0x0000000203037210 */ /* 0x000fe400007e2404 */
[----:B--2---:R-:W-:-:S04]  /*1550*/  LEA R2, P0, R0, UR8, 0x2 ;  /* 0x0000000800027c11 */ /* 0x004fc8000f8010ff */
[----:B------:R-:W-:-:S05]  /*1560*/  LEA.HI.X R3, R0, UR9, R3, 0x2, P0 ;  /* 0x0000000900037c11 */ /* 0x000fca00080f1403 */
[----:B------:R-:W2:Y:S02]  /*1570*/  LDG.E.CONSTANT R2, desc[UR4][R2.64] ;  /* 0x0000000402027981 */ /* 0x000ea4000c1e9900 */
[----:B--2---:R-:W-:-:S07]  /*1580*/  FADD R5, R5, R2 ;  /* 0x0000000205057221 */ /* 0x004fce0000000000 */
.L_x_1:
[----:B------:R-:W-:Y:S05]  /*1590*/  BSYNC.RECONVERGENT B0 ;  /* 0x0000000000007941 */ /* 0x000fea0003800200 */
.L_x_0:
[----:B------:R-:W-:Y:S01]  /*15a0*/  STG.E desc[UR4][R12.64], R5 ;  /* 0x000000050c007986 */ /* 0x000fe2000c101904 */
[----:B------:R-:W-:Y:S05]  /*15b0*/  EXIT ;  /* 0x000000000000794d */ /* 0x000fea0003800000 */
.L_x_9:
[----:B------:R-:W-:-:S00]  /*15c0*/  BRA `(.L_x_9) ;  /* 0xfffffffc00fc7947 */ /* 0x000fc0000383ffff */
[----:B------:R-:W-:-:S00]  /*15d0*/  NOP ;  /* 0x0000000000007918 */ /* 0x000fc00000000000 */
        /* <DEDUP_REMOVED lines=10> */
.L_x_15:


//--------------------- .text._Z17index_feat_kerneliiiPKfPKiS2_S2_S2_PiPf --------------------------
	.section	.text._Z17index_feat_kerneliiiPKfPKiS2_S2_S2_PiPf,"ax",@progbits
	.align	128
        .global         _Z17index_feat_kerneliiiPKfPKiS2_S2_S2_PiPf
        .type           _Z17index_feat_kerneliiiPKfPKiS2_S2_S2_PiPf,@function
        .size           _Z17index_feat_kerneliiiPKfPKiS2_S2_S2_PiPf,(.L_x_16 - _Z17index_feat_kerneliiiPKfPKiS2_S2_S2_PiPf)
        .other          _Z17index_feat_kerneliiiPKfPKiS2_S2_S2_PiPf,@"STO_CUDA_ENTRY STV_DEFAULT"
_Z17index_feat_kerneliiiPKfPKiS2_S2_S2_PiPf:
.text._Z17index_feat_kerneliiiPKfPKiS2_S2_S2_PiPf:
        /* <DEDUP_REMOVED lines=10> */
[----:B0-----:R-:W0:Y:S01]  /*00a0*/  MUFU.RCP R2, R2 ;  /* 0x0000000200027308 */ /* 0x001e220000001000 */
[----:B------:R-:W-:Y:S01]  /*00b0*/  IABS R4, R5 ;  /* 0x0000000500047213 */ /* 0x000fe20000000000 */
[----:B0-----:R-:W-:-:S06]  /*00c0*/  VIADD R6, R2, 0xffffffe ;  /* 0x0ffffffe02067836 */ /* 0x001fcc0000000000 */
[----:B------:R0:W2:Y:S02]  /*00d0*/  F2I.FTZ.U32.TRUNC.NTZ R7, R6 ;  /* 0x0000000600077305 */ /* 0x0000a4000021f000 */
[----:B0-----:R-:W-:Y:S02]  /*00e0*/  IMAD.MOV.U32 R6, RZ, RZ, RZ ;  /* 0x000000ffff067224 */ /* 0x001fe400078e00ff */
[----:B--2---:R-:W-:-:S04]  /*00f0*/  IMAD.MOV R8, RZ, RZ, -R7 ;  /* 0x000000ffff087224 */ /* 0x004fc800078e0a07 */
[----:B------:R-:W-:-:S04]  /*0100*/  IMAD R9, R8, R3, RZ ;  /* 0x0000000308097224 */ /* 0x000fc800078e02ff */
        /* <DEDUP_REMOVED lines=17> */
[----:B------:R-:W1:Y:S01]  /*0220*/  LDCU.64 UR4, c[0x0][0x358] ;  /* 0x00006b00ff0477ac */ /* 0x000e620008000a00 */
[----:B------:R-:W2:Y:S06]  /*0230*/  LDCU UR6, c[0x0][0x388] ;  /* 0x00007100ff0677ac */ /* 0x000eac0008000800 */
[----:B------:R-:W3:Y:S01]  /*0240*/  LDC.64 R6, c[0x0][0x3a8] ;  /* 0x0000ea00ff067b82 */ /* 0x000ee20000000a00 */
[----:B0-----:R-:W-:-:S05]  /*0250*/  IMAD.WIDE R8, R11, 0x4, R8 ;  /* 0x000000040b087825 */ /* 0x001fca00078e0208 */
[----:B-1----:R-:W2:Y:S01]  /*0260*/  LDG.E.CONSTANT R12, desc[UR4][R8.64] ;  /* 0x00000004080c7981 */ /* 0x002ea2000c1e9900 */
[----:B---3--:R-:W-:Y:S01]  /*0270*/  IMAD.WIDE R6, R11, 0x4, R6 ;  /* 0x000000040b067825 */ /* 0x008fe200078e0206 */
[----:B--2---:R-:W-:-:S04]  /*0280*/  VIMNMX R2, PT, PT, R12, UR6, PT ;  /* 0x000000060c027c48 */ /* 0x004fc8000bfe0100 */
[----:B------:R-:W-:-:S13]  /*0290*/  ISETP.GE.AND P0, PT, R2, 0x1, PT ;  /* 0x000000010200780c */ /* 0x000fda0003f06270 */
[----:B------:R-:W-:Y:S05]  /*02a0*/  @!P0 EXIT ;  /* 0x000000000000894d */ /* 0x000fea0003800000 */
[----:B------:R-:W2:Y:S01]  /*02b0*/  LDG.E.CONSTANT R2, desc[UR4][R6.64] ;  /* 0x0000000406027981 */ /* 0x000ea2000c1e9900 */
[----:B------:R-:W2:Y:S01]  /*02c0*/  LDC.64 R8, c[0x0][0x3a0] ;  /* 0x0000e800ff087b82 */ /* 0x000ea20000000a00 */
[----:B------:R-:W-:Y:S02]  /*02d0*/  ISETP.GE.AND P2, PT, R5, RZ, PT ;  /* 0x000000ff0500720c */ /* 0x000fe40003f46270 */
[-C--:B------:R-:W-:Y:S01]  /*02e0*/  ISETP.GT.U32.AND P0, PT, R3, R4.reuse, PT ;  /* 0x000000040300720c */ /* 0x080fe20003f04070 */
[----:B------:R-:W-:Y:S01]  /*02f0*/  IMAD.IADD R3, R4, 0x1, -R3 ;  /* 0x0000000104037824 */ /* 0x000fe200078e0a03 */
[----:B------:R-:W-:Y:S01]  /*0300*/  VIMNMX.U32 R12, PT, PT, R12, UR6, PT ;  /* 0x000000060c0c7c48 */ /* 0x000fe2000bfe0000 */
[----:B------:R-:W-:Y:S01]  /*0310*/  IMAD R11, R0, UR6, RZ ;  /* 0x00000006000b7c24 */ /* 0x000fe2000f8e02ff */
[----:B------:R-:W0:Y:S02]  /*0320*/  LDCU.64 UR6, c[0x0][0x390] ;  /* 0x00007200ff0677ac */ /* 0x000e240008000a00 */
[----:B------:R-:W-:Y:S01]  /*0330*/  SEL R5, R3, R4, !P0 ;  /* 0x0000000403057207 */ /* 0x000fe20004000000 */
[----:B------:R-:W1:Y:S01]  /*0340*/  LDCU.64 UR8, c[0x0][0x3c0] ;  /* 0x00007800ff0877ac */ /* 0x000e620008000a00 */
[----:B--2---:R-:W-:-:S06]  /*0350*/  IMAD.WIDE R8, R2, 0x4, R8 ;  /* 0x0000000402087825 */ /* 0x004fcc00078e0208 */
[----:B------:R-:W2:Y:S01]  /*0360*/  LDG.E.CONSTANT R8, desc[UR4][R8.64] ;  /* 0x0000000408087981 */ /* 0x000ea2000c1e9900 */
[----:B------:R-:W-:Y:S01]  /*0370*/  @!P2 IMAD.MOV R5, RZ, RZ, -R5 ;  /* 0x000000ffff05a224 */ /* 0x000fe200078e0a05 */
[C---:B------:R-:W-:Y:S01]  /*0380*/  LOP3.LUT R3, R12.reuse, 0x3, RZ, 0xc0, !PT ;  /* 0x000000030c037812 */ /* 0x040fe200078ec0ff */
[----:B------:R-:W-:Y:S01]  /*0390*/  VIADD R6, R12, 0xffffffff ;  /* 0xffffffff0c067836 */ /* 0x000fe20000000000 */
[----:B------:R-:W-:Y:S01]  /*03a0*/  BSSY.RECONVERGENT B0, `(.L_x_10) ;  /* 0x0000055000007945 */ /* 0x000fe20003800200 */
[----:B------:R-:W-:Y:S01]  /*03b0*/  IMAD.MOV.U32 R7, RZ, RZ, RZ ;  /* 0x000000ffff077224 */ /* 0x000fe200078e00ff */
[----:B------:R-:W-:Y:S02]  /*03c0*/  SEL R4, R10, R5, !P1 ;  /* 0x000000050a047207 */ /* 0x000fe40004800000 */
[----:B------:R-:W-:Y:S02]  /*03d0*/  ISETP.GE.U32.AND P1, PT, R6, 0x3, PT ;  /* 0x000000030600780c */ /* 0x000fe40003f26070 */
[----:B------:R-:W-:-:S02]  /*03e0*/  SHF.R.S32.HI R5, RZ, 0x1f, R4 ;  /* 0x0000001fff057819 */ /* 0x000fc40000011404 */
[----:B------:R-:W-:Y:S01]  /*03f0*/  ISETP.NE.AND P0, PT, R3, RZ, PT ;  /* 0x000000ff0300720c */ /* 0x000fe20003f05270 */
[----:B--2---:R-:W-:-:S05]  /*0400*/  IMAD R8, R8, R11, RZ ;  /* 0x0000000b08087224 */ /* 0x004fca00078e02ff */
[----:B------:R-:W-:-:S04]  /*0410*/  IADD3 R6, P2, PT, R4, R8, RZ ;  /* 0x0000000804067210 */ /* 0x000fc80007f5e0ff */
[----:B------:R-:W-:Y:S01]  /*0420*/  LEA.HI.X.SX32 R8, R8, R5, 0x1, P2 ;  /* 0x0000000508087211 */ /* 0x000fe200010f0eff */
[----:B01----:R-:W-:Y:S08]  /*0430*/  @!P1 BRA `(.L_x_11) ;  /* 0x00000004002c9947 */ /* 0x003ff00003800000 */
[----:B------:R-:W0:Y:S01]  /*0440*/  LDCU UR10, c[0x0][0x380] ;  /* 0x00007000ff0a77ac */ /* 0x000e220008000800 */
[----:B------:R-:W-:Y:S01]  /*0450*/  LOP3.LUT R7, R12, 0x7ffffffc, RZ, 0xc0, !PT ;  /* 0x7ffffffc0c077812 */ /* 0x000fe200078ec0ff */
[C---:B------:R-:W-:Y:S02]  /*0460*/  IMAD.SHL.U32 R21, R0.reuse, 0x2, RZ ;  /* 0x0000000200157824 */ /* 0x040fe400078e00ff */
[----:B------:R-:W-:Y:S02]  /*0470*/  IMAD R11, R0, 0x3, RZ ;  /* 0x00000003000b7824 */ /* 0x000fe400078e02ff */
[----:B------:R-:W-:Y:S02]  /*0480*/  IMAD.MOV.U32 R9, RZ, RZ, RZ ;  /* 0x000000ffff097224 */ /* 0x000fe400078e00ff */
[----:B------:R-:W-:Y:S02]  /*0490*/  IMAD.MOV.U32 R10, RZ, RZ, R2 ;  /* 0x000000ffff0a7224 */ /* 0x000fe400078e0002 */
[----:B------:R-:W-:-:S02]  /*04a0*/  IMAD.MOV.U32 R20, RZ, RZ, RZ ;  /* 0x000000ffff147224 */ /* 0x000fc400078e00ff */
[----:B0-----:R-:W-:-:S07]  /*04b0*/  IMAD.U32 R23, RZ, RZ, UR10 ;  /* 0x0000000aff177e24 */ /* 0x001fce000f8e00ff */
.L_x_12:
[----:B-1----:R-:W0:Y:S02]  /*04c0*/  LDC.64 R12, c[0x0][0x398] ;  /* 0x0000e600ff0c7b82 */ /* 0x002e240000000a00 */
[----:B0-----:R-:W-:-:S05]  /*04d0*/  IMAD.WIDE R14, R10, 0x4, R12 ;  /* 0x000000040a0e7825 */ /* 0x001fca00078e020c */
[----:B------:R-:W2:Y:S04]  /*04e0*/  LDG.E.CONSTANT R13, desc[UR4][R14.64] ;  /* 0x000000040e0d7981 */ /* 0x000ea8000c1e9900 */
[----:B------:R-:W3:Y:S04]  /*04f0*/  LDG.E.CONSTANT R19, desc[UR4][R14.64+0x4] ;  /* 0x000004040e137981 */ /* 0x000ee8000c1e9900 */
[----:B------:R-:W4:Y:S04]  /*0500*/  LDG.E.CONSTANT R17, desc[UR4][R14.64+0x8] ;  /* 0x000008040e117981 */ /* 0x000f28000c1e9900 */
[----:B------:R-:W5:Y:S01]  /*0510*/  LDG.E.CONSTANT R25, desc[UR4][R14.64+0xc] ;  /* 0x00000c040e197981 */ /* 0x000f62000c1e9900 */
[----:B--2---:R-:W-:-:S02]  /*0520*/  IMAD R13, R13, R0, RZ ;  /* 0x000000000d0d7224 */ /* 0x004fc400078e02ff */
[----:B---3--:R-:W-:-:S03]  /*0530*/  IMAD R19, R19, R0, RZ ;  /* 0x0000000013137224 */ /* 0x008fc600078e02ff */
[----:B------:R-:W-:-:S04]  /*0540*/  IADD3 R16, P1, PT, R4, R13, RZ ;  /* 0x0000000d04107210 */ /* 0x000fc80007f3e0ff */
[----:B------:R-:W-:Y:S02]  /*0550*/  LEA.HI.X.SX32 R13, R13, R5, 0x1, P1 ;  /* 0x000000050d0d7211 */ /* 0x000fe400008f0eff */
[----:B------:R-:W-:-:S04]  /*0560*/  LEA R12, P1, R16, UR6, 0x2 ;  /* 0x00000006100c7c11 */ /* 0x000fc8000f8210ff */
[----:B------:R-:W-:Y:S02]  /*0570*/  LEA.HI.X R13, R16, UR7, R13, 0x2, P1 ;  /* 0x00000007100d7c11 */ /* 0x000fe400088f140d */
[----:B------:R-:W-:Y:S01]  /*0580*/  IADD3 R16, P1, PT, R4, R19, RZ ;  /* 0x0000001304107210 */ /* 0x000fe20007f3e0ff */
[-C--:B----4-:R-:W-:Y:S02]  /*0590*/  IMAD R17, R17, R0.reuse, RZ ;  /* 0x0000000011117224 */ /* 0x090fe400078e02ff */
[----:B-----5:R-:W-:Y:S01]  /*05a0*/  IMAD R25, R25, R0, RZ ;  /* 0x0000000019197224 */ /* 0x020fe200078e02ff */
[----:B------:R-:W-:Y:S01]  /*05b0*/  LEA.HI.X.SX32 R19, R19, R5, 0x1, P1 ;  /* 0x0000000513137211 */ /* 0x000fe200008f0eff */
[----:B------:R0:W2:Y:S01]  /*05c0*/  LDG.E.CONSTANT R22, desc[UR4][R12.64] ;  /* 0x000000040c167981 */ /* 0x0000a2000c1e9900 */
[----:B------:R-:W-:Y:S02]  /*05d0*/  LEA R18, P1, R16, UR6, 0x2 ;  /* 0x0000000610127c11 */ /* 0x000fe4000f8210ff */
[----:B------:R-:W-:-:S02]  /*05e0*/  IADD3 R24, P2, PT, R4, R17, RZ ;  /* 0x0000001104187210 */ /* 0x000fc40007f5e0ff */
[----:B------:R-:W-:Y:S02]  /*05f0*/  LEA.HI.X R19, R16, UR7, R19, 0x2, P1 ;  /* 0x0000000710137c11 */ /* 0x000fe400088f1413 */
[----:B------:R-:W-:Y:S02]  /*0600*/  IADD3 R15, P1, PT, R4, R25, RZ ;  /* 0x00000019040f7210 */ /* 0x000fe40007f3e0ff */
[-C--:B------:R-:W-:Y:S01]  /*0610*/  LEA.HI.X.SX32 R17, R17, R5.reuse, 0x1, P2 ;  /* 0x0000000511117211 */ /* 0x080fe200010f0eff */
[----:B------:R1:W3:Y:S01]  /*0620*/  LDG.E.CONSTANT R27, desc[UR4][R18.64] ;  /* 0x00000004121b7981 */ /* 0x0002e2000c1e9900 */
[----:B------:R-:W-:Y:S02]  /*0630*/  LEA R16, P2, R24, UR6, 0x2 ;  /* 0x0000000618107c11 */ /* 0x000fe4000f8410ff */
[----:B0-----:R-:W-:Y:S02]  /*0640*/  LEA.HI.X.SX32 R12, R25, R5, 0x1, P1 ;  /* 0x00000005190c7211 */ /* 0x001fe400008f0eff */
[----:B------:R-:W-:-:S02]  /*0650*/  LEA R14, P1, R15, UR6, 0x2 ;  /* 0x000000060f0e7c11 */ /* 0x000fc4000f8210ff */
[----:B------:R-:W-:Y:S02]  /*0660*/  LEA.HI.X R17, R24, UR7, R17, 0x2, P2 ;  /* 0x0000000718117c11 */ /* 0x000fe400090f1411 */
[----:B------:R-:W-:Y:S02]  /*0670*/  LEA.HI.X R15, R15, UR7, R12, 0x2, P1 ;  /* 0x000000070f0f7c11 */ /* 0x000fe400088f140c */
[----:B------:R-:W0:Y:S01]  /*0680*/  LDC.64 R12, c[0x0][0x3b8] ;  /* 0x0000ee00ff0c7b82 */ /* 0x000e220000000a00 */
[----:B------:R-:W4:Y:S04]  /*0690*/  LDG.E.CONSTANT R25, desc[UR4][R16.64] ;  /* 0x0000000410197981 */ /* 0x000f28000c1e9900 */
[----:B------:R5:W4:Y:S01]  /*06a0*/  LDG.E.CONSTANT R29, desc[UR4][R14.64] ;  /* 0x000000040e1d7981 */ /* 0x000b22000c1e9900 */
[----:B-1----:R-:W-:-:S04]  /*06b0*/  IADD3 R19, P1, PT, R9, R6, RZ ;  /* 0x0000000609137210 */ /* 0x002fc80007f3e0ff */
[----:B------:R-:W-:Y:S01]  /*06c0*/  LEA.HI.X.SX32 R24, R9, R8, 0x1, P1 ;  /* 0x0000000809187211 */ /* 0x000fe200008f0eff */
[----:B------:R-:W-:Y:S01]  /*06d0*/  IMAD R9, R0, 0x4, R9 ;  /* 0x0000000400097824 */ /* 0x000fe200078e0209 */
[----:B------:R-:W-:Y:S02]  /*06e0*/  LEA R18, P1, R19, UR8, 0x2 ;  /* 0x0000000813127c11 */ /* 0x000fe4000f8210ff */
[-C--:B-----5:R-:W-:Y:S02]  /*06f0*/  IADD3 R15, P2, PT, R21, R6.reuse, RZ ;  /* 0x00000006150f7210 */ /* 0x0a0fe40007f5e0ff */
[----:B------:R-:W-:Y:S02]  /*0700*/  LEA.HI.X R19, R19, UR9, R24, 0x2, P1 ;  /* 0x0000000913137c11 */ /* 0x000fe400088f1418 */
[----:B------:R-:W-:-:S04]  /*0710*/  IADD3 R24, P1, PT, R23, R6, RZ ;  /* 0x0000000617187210 */ /* 0x000fc80007f3e0ff */
[----:B------:R-:W-:Y:S01]  /*0720*/  LEA.HI.X.SX32 R17, R23, R8, 0x1, P1 ;  /* 0x0000000817117211 */ /* 0x000fe200008f0eff */
[----:B0-----:R-:W-:Y:S01]  /*0730*/  IMAD.WIDE R12, R10, 0x4, R12 ;  /* 0x000000040a0c7825 */ /* 0x001fe200078e020c */
[----:B------:R-:W-:-:S03]  /*0740*/  LEA R16, P1, R24, UR8, 0x2 ;  /* 0x0000000818107c11 */ /* 0x000fc6000f8210ff */
[----:B------:R-:W-:Y:S01]  /*0750*/  IMAD R23, R0, 0x4, R23 ;  /* 0x0000000400177824 */ /* 0x000fe200078e0217 */
[----:B------:R-:W-:Y:S01]  /*0760*/  LEA.HI.X R17, R24, UR9, R17, 0x2, P1 ;  /* 0x0000000918117c11 */ /* 0x000fe200088f1411 */
[----:B------:R-:W-:Y:S01]  /*0770*/  STG.E desc[UR4][R12.64], R20 ;  /* 0x000000140c007986 */ /* 0x000fe2000c101904 */
[----:B------:R-:W-:Y:S01]  /*0780*/  LEA.HI.X.SX32 R24, R21, R8, 0x1, P2 ;  /* 0x0000000815187211 */ /* 0x000fe200010f0eff */
[----:B------:R-:W-:Y:S01]  /*0790*/  IMAD R21, R0, 0x4, R21 ;  /* 0x0000000400157824 */ /* 0x000fe200078e0215 */
[----:B------:R-:W-:Y:S01]  /*07a0*/  LEA R14, P1, R15, UR8, 0x2 ;  /* 0x000000080f0e7c11 */ /* 0x000fe2000f8210ff */
[----:B------:R-:W-:-:S03]  /*07b0*/  VIADD R10, R10, 0x4 ;  /* 0x000000040a0a7836 */ /* 0x000fc60000000000 */
[----:B------:R-:W-:Y:S01]  /*07c0*/  LEA.HI.X R15, R15, UR9, R24, 0x2, P1 ;  /* 0x000000090f0f7c11 */ /* 0x000fe200088f1418 */
[C---:B------:R-:W-:Y:S01]  /*07d0*/  VIADD R24, R20.reuse, 0x1 ;  /* 0x0000000114187836 */ /* 0x040fe20000000000 */
[C---:B------:R-:W-:Y:S01]  /*07e0*/  IADD3 R26, P1, PT, R11.reuse, R6, RZ ;  /* 0x000000060b1a7210 */ /* 0x040fe20007f3e0ff */
[----:B--2---:R0:W-:Y:S04]  /*07f0*/  STG.E desc[UR4][R18.64], R22 ;  /* 0x0000001612007986 */ /* 0x0041e8000c101904 */
[----:B------:R1:W-:Y:S04]  /*0800*/  STG.E desc[UR4][R12.64+0x4], R24 ;  /* 0x000004180c007986 */ /* 0x0003e8000c101904 */
[----:B---3--:R1:W-:Y:S01]  /*0810*/  STG.E desc[UR4][R16.64], R27 ;  /* 0x0000001b10007986 */ /* 0x0083e2000c101904 */
[----:B0-----:R-:W-:Y:S01]  /*0820*/  LEA.HI.X.SX32 R19, R11, R8, 0x1, P1 ;  /* 0x000000080b137211 */ /* 0x001fe200008f0eff */
[----:B------:R-:W-:Y:S01]  /*0830*/  VIADD R22, R20, 0x2 ;  /* 0x0000000214167836 */ /* 0x000fe20000000000 */
[----:B------:R-:W-:Y:S01]  /*0840*/  LEA R18, P1, R26, UR8, 0x2 ;  /* 0x000000081a127c11 */ /* 0x000fe2000f8210ff */
[----:B------:R-:W-:-:S03]  /*0850*/  IMAD R11, R0, 0x4, R11 ;  /* 0x00000004000b7824 */ /* 0x000fc600078e020b */
[----:B------:R-:W-:Y:S01]  /*0860*/  LEA.HI.X R19, R26, UR9, R19, 0x2, P1 ;  /* 0x000000091a137c11 */ /* 0x000fe200088f1413 */
[C---:B------:R-:W-:Y:S01]  /*0870*/  VIADD R26, R20.reuse, 0x3 ;  /* 0x00000003141a7836 */ /* 0x040fe20000000000 */
[----:B------:R1:W-:Y:S01]  /*0880*/  STG.E desc[UR4][R12.64+0x8], R22 ;  /* 0x000008160c007986 */ /* 0x0003e2000c101904 */
[----:B------:R-:W-:-:S03]  /*0890*/  VIADD R20, R20, 0x4 ;  /* 0x0000000414147836 */ /* 0x000fc60000000000 */
[----:B----4-:R1:W-:Y:S02]  /*08a0*/  STG.E desc[UR4][R14.64], R25 ;  /* 0x000000190e007986 */ /* 0x0103e4000c101904 */
[----:B------:R-:W-:Y:S02]  /*08b0*/  ISETP.NE.AND P1, PT, R20, R7, PT ;  /* 0x000000071400720c */ /* 0x000fe40003f25270 */
[----:B------:R1:W-:Y:S04]  /*08c0*/  STG.E desc[UR4][R12.64+0xc], R26 ;  /* 0x00000c1a0c007986 */ /* 0x0003e8000c101904 */
[----:B------:R1:W-:Y:S07]  /*08d0*/  STG.E desc[UR4][R18.64], R29 ;  /* 0x0000001d12007986 */ /* 0x0003ee000c101904 */
[----:B------:R-:W-:Y:S05]  /*08e0*/  @P1 BRA `(.L_x_12) ;  /* 0xfffffff800f41947 */ /* 0x000fea000383ffff */
.L_x_11:
[----:B------:R-:W-:Y:S05]  /*08f0*/  BSYNC.RECONVERGENT B0 ;  /* 0x0000000000007941 */ /* 0x000fea0003800200 */
.L_x_10:
[----:B------:R-:W-:Y:S05]  /*0900*/  @!P0 EXIT ;  /* 0x000000000000894d */ /* 0x000fea0003800000 */
[----:B-1----:R-:W0:Y:S01]  /*0910*/  LDC.64 R12, c[0x0][0x3b8] ;  /* 0x0000ee00ff0c7b82 */ /* 0x002e220000000a00 */
[----:B------:R-:W-:Y:S01]  /*0920*/  IMAD.IADD R21, R2, 0x1, R7 ;  /* 0x0000000102157824 */ /* 0x000fe200078e0207 */
[----:B------:R-:W1:Y:S01]  /*0930*/  LDCU.64 UR6, c[0x0][0x390] ;  /* 0x00007200ff0677ac */ /* 0x000e620008000a00 */
[----:B------:R-:W-:Y:S02]  /*0940*/  IMAD.MOV R20, RZ, RZ, -R3 ;  /* 0x000000ffff147224 */ /* 0x000fe400078e0a03 */
[----:B------:R-:W-:Y:S01]  /*0950*/  IMAD R9, R7, R0, RZ ;  /* 0x0000000007097224 */ /* 0x000fe200078e02ff */
[----:B------:R-:W2:Y:S02]  /*0960*/  LDCU.64 UR8, c[0x0][0x3c0] ;  /* 0x00007800ff0877ac */ /* 0x000ea40008000a00 */
[----:B------:R-:W3:Y:S04]  /*0970*/  LDC.64 R10, c[0x0][0x398] ;  /* 0x0000e600ff0a7b82 */ /* 0x000ee80000000a00 */
.L_x_13:
[----:B---3--:R-:W-:-:S06]  /*0980*/  IMAD.WIDE R16, R21, 0x4, R10 ;  /* 0x0000000415107825 */ /* 0x008fcc00078e020a */
[----:B------:R-:W3:Y:S02]  /*0990*/  LDG.E.CONSTANT R17, desc[UR4][R16.64] ;  /* 0x0000000410117981 */ /* 0x000ee4000c1e9900 */
[----:B---34-:R-:W-:-:S05]  /*09a0*/  IMAD R2, R17, R0, RZ ;  /* 0x0000000011027224 */ /* 0x018fca00078e02ff */
[----:B------:R-:W-:-:S04]  /*09b0*/  IADD3 R3, P0, PT, R4, R2, RZ ;  /* 0x0000000204037210 */ /* 0x000fc80007f1e0ff */
[----:B------:R-:W-:Y:S02]  /*09c0*/  LEA.HI.X.SX32 R2, R2, R5, 0x1, P0 ;  /* 0x0000000502027211 */ /* 0x000fe400000f0eff */
[----:B-1----:R-:W-:-:S04]  /*09d0*/  LEA R18, P0, R3, UR6, 0x2 ;  /* 0x0000000603127c11 */ /* 0x002fc8000f8010ff */
[----:B------:R-:W-:-:S06]  /*09e0*/  LEA.HI.X R19, R3, UR7, R2, 0x2, P0 ;  /* 0x0000000703137c11 */ /* 0x000fcc00080f1402 */
[----:B------:R-:W3:Y:S01]  /*09f0*/  LDG.E.CONSTANT R19, desc[UR4][R18.64] ;  /* 0x0000000412137981 */ /* 0x000ee2000c1e9900 */
[----:B------:R-:W-:Y:S01]  /*0a00*/  IADD3 R3, P0, PT, R9, R6, RZ ;  /* 0x0000000609037210 */ /* 0x000fe20007f1e0ff */
[----:B0-----:R-:W-:-:S03]  /*0a10*/  IMAD.WIDE R14, R21, 0x4, R12 ;  /* 0x00000004150e7825 */ /* 0x001fc600078e020c */
[----:B------:R-:W-:Y:S01]  /*0a20*/  LEA.HI.X.SX32 R22, R9, R8, 0x1, P0 ;  /* 0x0000000809167211 */ /* 0x000fe200000f0eff */
[----:B------:R-:W-:Y:S01]  /*0a30*/  VIADD R20, R20, 0x1 ;  /* 0x0000000114147836 */ /* 0x000fe20000000000 */
[----:B--2---:R-:W-:Y:S01]  /*0a40*/  LEA R2, P0, R3, UR8, 0x2 ;  /* 0x0000000803027c11 */ /* 0x004fe2000f8010ff */
[----:B------:R0:W-:Y:S01]  /*0a50*/  STG.E desc[UR4][R14.64], R7 ;  /* 0x000000070e007986 */ /* 0x0001e2000c101904 */
[----:B------:R-:W-:Y:S02]  /*0a60*/  VIADD R21, R21, 0x1 ;  /* 0x0000000115157836 */ /* 0x000fe40000000000 */
[----:B------:R-:W-:Y:S01]  /*0a70*/  LEA.HI.X R3, R3, UR9, R22, 0x2, P0 ;  /* 0x0000000903037c11 */ /* 0x000fe200080f1416 */
[----:B------:R-:W-:Y:S01]  /*0a80*/  IMAD.IADD R9, R9, 0x1, R0 ;  /* 0x0000000109097824 */ /* 0x000fe200078e0200 */
[----:B------:R-:W-:Y:S01]  /*0a90*/  ISETP.NE.AND P0, PT, R20, RZ, PT ;  /* 0x000000ff1400720c */ /* 0x000fe20003f05270 */
[----:B0-----:R-:W-:Y:S02]  /*0aa0*/  VIADD R7, R7, 0x1 ;  /* 0x0000000107077836 */ /* 0x001fe40000000000 */
[----:B---3--:R4:W-:Y:S10]  /*0ab0*/  STG.E desc[UR4][R2.64], R19 ;  /* 0x0000001302007986 */ /* 0x0089f4000c101904 */
[----:B------:R-:W-:Y:S05]  /*0ac0*/  @P0 BRA `(.L_x_13) ;  /* 0xfffffffc00ac0947 */ /* 0x000fea000383ffff */
[----:B------:R-:W-:Y:S05]  /*0ad0*/  EXIT ;  /* 0x000000000000794d */ /* 0x000fea0003800000 */
.L_x_14:
        /* <DEDUP_REMOVED lines=10> */
.L_x_16:


//--------------------- .nv.shared.reserved.0     --------------------------
	.section	.nv.shared.reserved.0,"aw",@nobits
	.weak		__nv_reservedSMEM_offset_0_alias
	.size		__nv_reservedSMEM_offset_0_alias, 0, 64
	.other		__nv_reservedSMEM_offset_0_alias,@"STO_CUDA_RESERVED_SHARED STV_DEFAULT"
__nv_reservedSMEM_offset_0_alias:
	.zero		0
	.zero		64


//--------------------- .nv.constant0._Z22index_feat_grad_kerneliiiPKfS0_PKiS2_S2_S2_S2_Pf --------------------------
	.section	.nv.constant0._Z22index_feat_grad_kerneliiiPKfS0_PKiS2_S2_S2_S2_Pf,"a",@progbits
	.sectionflags	@""
	.align	4
.nv.constant0._Z22index_feat_grad_kerneliiiPKfS0_PKiS2_S2_S2_S2_Pf:
	.zero		976


//--------------------- .nv.constant0._Z17index_feat_kerneliiiPKfPKiS2_S2_S2_PiPf --------------------------
	.section	.nv.constant0._Z17index_feat_kerneliiiPKfPKiS2_S2_S2_PiPf,"a",@progbits
	.sectionflags	@""
	.align	4
.nv.constant0._Z17index_feat_kerneliiiPKfPKiS2_S2_S2_PiPf:
	.zero		968


//--------------------- SYMBOLS --------------------------

	.type		.nv.reservedSmem.offset0,@object
	.size		.nv.reservedSmem.offset0,0x4
